def gluon_mma(
    a_ptr,
    b_ptr,
    c_ptr,
    M: gl.constexpr,
    N: gl.constexpr,
    K: gl.constexpr,
    BLK_A: gl.constexpr,
    BLK_B: gl.constexpr,
    SHARED_A: gl.constexpr,
    SHARED_B: gl.constexpr,
    ACC_LAYOUT: gl.constexpr,
    TMEM_LAYOUT: gl.constexpr,
    USE_TCGEN05: gl.constexpr,
    IS_ASYNC: gl.constexpr,
):
    offs_m = gl.arange(0, M, layout=gl.SliceLayout(1, BLK_A))
    offs_ka = gl.arange(0, K, layout=gl.SliceLayout(0, BLK_A))
    offs_kb = gl.arange(0, K, layout=gl.SliceLayout(1, BLK_B))
    offs_n = gl.arange(0, N, layout=gl.SliceLayout(0, BLK_B))
    a = gl.load(a_ptr + offs_m[:, None] * K + offs_ka[None, :])
    b = gl.load(b_ptr + offs_kb[:, None] * N + offs_n[None, :])
    a_smem = gl.allocate_shared_memory(a.dtype, [M, K], SHARED_A, a)
    b_smem = gl.allocate_shared_memory(b.dtype, [K, N], SHARED_B, b)

    if USE_TCGEN05:
        fence_async_shared()
        bar = gl.allocate_shared_memory(gl.int64, [1], mbarrier.MBarrierLayout())
        mbarrier.init(bar, count=1)
        acc_tmem = allocate_tensor_memory(gl.float32, [M, N], TMEM_LAYOUT)
        tcgen05_mma(a_smem, b_smem, acc_tmem, use_acc=False)
        tcgen05_commit(bar)
        mbarrier.wait(bar, phase=0)
        mbarrier.invalidate(bar)
        acc = acc_tmem.load(ACC_LAYOUT)
    else:
        acc = gl.zeros([M, N], dtype=gl.float32, layout=ACC_LAYOUT)
        acc = hopper.warpgroup_mma(a_smem, b_smem, acc, is_async=IS_ASYNC)
        if IS_ASYNC:
            acc = hopper.warpgroup_mma_wait(num_outstanding=0, deps=[acc])

    out_layout: gl.constexpr = gl.BlockedLayout(
        [1, 1], [1, 32], [gl.num_warps(), 1], [1, 0]
    )
    acc = gl.convert_layout(acc, out_layout)
    offs_cm = gl.arange(0, M, layout=gl.SliceLayout(1, out_layout))
    offs_cn = gl.arange(0, N, layout=gl.SliceLayout(0, out_layout))
    gl.store(c_ptr + offs_cm[:, None] * N + offs_cn[None, :], acc)

# config = {"BLOCK_K": 16, "BLOCK_M": 256, "BLOCK_N": 256, "arch": "sm_100", "dtype": "fp16", "is_async": 1, "num_warps": 8}
# arch = sm_100


// ===== COMPILED SASS (sm_100a) =====

	.target	sm_100a

	.elftype	@"ET_EXEC"


//--------------------- .note.nv.tkinfo           --------------------------
	.section	.note.nv.tkinfo,"",@"SHT_NOTE"
	.sectionflags	@"SHF_NOTE_NV_TKINFO"
	.tkinfo
        /*0018*/ 	.word	0x00000081
        /*0030*/ 	.string	""
        /*0030*/ 	.string	"ptxas-blackwell"
        /*0030*/ 	.string	"Cuda compilation tools, release 12.9, V12.9.86"
        /*0030*/ 	.string	"Build cuda_12.9.r12.9/compiler.36037853_0"
        /*0030*/ 	.string	"-v  -suppress-debug-info  -lineinfo  -arch sm_100a "



//--------------------- .note.nv.cuver            --------------------------
	.section	.note.nv.cuver,"",@"SHT_NOTE"
	.sectionflags	@"SHF_NOTE_NV_CUVER"
        /*0018*/ 	.short	0x0001
        /*001a*/ 	.short	0x0064
        /*001c*/ 	.short	0x0001
        /*001e*/ 	.short	0x0000
        /*0020*/ 	.short	0x0001
        /*0022*/ 	.short	0x0000


//--------------------- .nv.info                  --------------------------
	.section	.nv.info,"",@"SHT_CUDA_INFO"
	.align	4


	//----- nvinfo : EIATTR_REGCOUNT
	.align		4
        /*0000*/ 	.byte	0x04, 0x2f
        /*0002*/ 	.short	(.L_4 - .L_3)
	.align		4
.L_3:
        /*0004*/ 	.word	index@(gluon_mma)
        /*0008*/ 	.word	0x00000080


	//----- nvinfo : EIATTR_FRAME_SIZE
	.align		4
.L_4:
        /*000c*/ 	.byte	0x04, 0x11
        /*000e*/ 	.short	(.L_6 - .L_5)
	.align		4
.L_5:
        /*0010*/ 	.word	index@($__internal_2_$__cuda_sm10x_tcgen05_guardrail_trap_unallocated_columns_being_dealloced)
        /*0014*/ 	.word	0x000005a8


	//----- nvinfo : EIATTR_FRAME_SIZE
	.align		4
.L_6:
        /*0018*/ 	.byte	0x04, 0x11
        /*001a*/ 	.short	(.L_8 - .L_7)
	.align		4
.L_7:
        /*001c*/ 	.word	index@($__internal_1_$__cuda_sm10x_tcgen05_guardrail_trap_phase_invalid_during_alloc)
        /*0020*/ 	.word	0x000005a8


	//----- nvinfo : EIATTR_FRAME_SIZE
	.align		4
.L_8:
        /*0024*/ 	.byte	0x04, 0x11
        /*0026*/ 	.short	(.L_10 - .L_9)
	.align		4
.L_9:
        /*0028*/ 	.word	index@($__internal_0_$__cuda_sm10x_tcgen05_guardrail_trap_col_being_dealloced_not_returned_by_alloc)
        /*002c*/ 	.word	0x000005a8


	//----- nvinfo : EIATTR_FRAME_SIZE
	.align		4
.L_10:
        /*0030*/ 	.byte	0x04, 0x11
        /*0032*/ 	.short	(.L_12 - .L_11)
	.align		4
.L_11:
        /*0034*/ 	.word	index@(gluon_mma)
        /*0038*/ 	.word	0x000005a8


	//----- nvinfo : EIATTR_MIN_STACK_SIZE
	.align		4
.L_12:
        /*003c*/ 	.byte	0x04, 0x12
        /*003e*/ 	.short	(.L_14 - .L_13)
	.align		4
.L_13:
        /*0040*/ 	.word	index@(gluon_mma)
        /*0044*/ 	.word	0x000005a8
.L_14:


//--------------------- .nv.info.gluon_mma        --------------------------
	.section	.nv.info.gluon_mma,"",@"SHT_CUDA_INFO"
	.sectionflags	@""
	.align	4


	//----- nvinfo : EIATTR_CUDA_API_VERSION
	.align		4
        /*0000*/ 	.byte	0x04, 0x37
        /*0002*/ 	.short	(.L_16 - .L_15)
.L_15:
        /*0004*/ 	.word	0x00000081


	//----- nvinfo : EIATTR_KPARAM_INFO
	.align		4
.L_16:
        /*0008*/ 	.byte	0x04, 0x17
        /*000a*/ 	.short	(.L_18 - .L_17)
.L_17:
        /*000c*/ 	.word	0x00000000
        /*0010*/ 	.short	0x0004
        /*0012*/ 	.short	0x0020
        /*0014*/ 	.byte	0x00, 0xf4, 0x21, 0x00


	//----- nvinfo : EIATTR_KPARAM_INFO
	.align		4
.L_18:
        /*0018*/ 	.byte	0x04, 0x17
        /*001a*/ 	.short	(.L_20 - .L_19)
.L_19:
        /*001c*/ 	.word	0x00000000
        /*0020*/ 	.short	0x0003
        /*0022*/ 	.short	0x0018
        /*0024*/ 	.byte	0x00, 0xf4, 0x21, 0x00


	//----- nvinfo : EIATTR_KPARAM_INFO
	.align		4
.L_20:
        /*0028*/ 	.byte	0x04, 0x17
        /*002a*/ 	.short	(.L_22 - .L_21)
.L_21:
        /*002c*/ 	.word	0x00000000
        /*0030*/ 	.short	0x0002
        /*0032*/ 	.short	0x0010
        /*0034*/ 	.byte	0x00, 0xf4, 0x21, 0x00


	//----- nvinfo : EIATTR_KPARAM_INFO
	.align		4
.L_22:
        /*0038*/ 	.byte	0x04, 0x17
        /*003a*/ 	.short	(.L_24 - .L_23)
.L_23:
        /*003c*/ 	.word	0x00000000
        /*0040*/ 	.short	0x0001
        /*0042*/ 	.short	0x0008
        /*0044*/ 	.byte	0x00, 0xf4, 0x21, 0x00


	//----- nvinfo : EIATTR_KPARAM_INFO
	.align		4
.L_24:
        /*0048*/ 	.byte	0x04, 0x17
        /*004a*/ 	.short	(.L_26 - .L_25)
.L_25:
        /*004c*/ 	.word	0x00000000
        /*0050*/ 	.short	0x0000
        /*0052*/ 	.short	0x0000
        /*0054*/ 	.byte	0x00, 0xf4, 0x21, 0x00


	//----- nvinfo : EIATTR_AT_ENTRY_FRAGMENTS
	.align		4
.L_26:
        /*0058*/ 	.byte	0x04, 0x4f
        /*005a*/ 	.short	(.L_28 - .L_27)


	//   ....[0]....
.L_27:
        /*005c*/ 	.word	0x00000004


	//----- nvinfo : EIATTR_RESERVED_SMEM_USED
	.align		4
.L_28:
        /*0060*/ 	.byte	0x01, 0x41
	.zero		2


	//----- nvinfo : EIATTR_SPARSE_MMA_MASK
	.align		4
        /*0064*/ 	.byte	0x03, 0x50
        /*0066*/ 	.short	0x0000


	//----- nvinfo : EIATTR_TCGEN05_1CTA_USED
	.align		4
        /*0068*/ 	.byte	0x01, 0x51
	.zero		2


	//----- nvinfo : EIATTR_MAXREG_COUNT
	.align		4
        /*006c*/ 	.byte	0x03, 0x1b
        /*006e*/ 	.short	0x00ff


	//----- nvinfo : EIATTR_NUM_BARRIERS
	.align		4
        /*0070*/ 	.byte	0x02, 0x4c
        /*0072*/ 	.byte	0x01
	.zero		1


	//----- nvinfo : EIATTR_ANNOTATIONS
	.align		4
        /*0074*/ 	.byte	0x04, 0x55
        /*0076*/ 	.short	(.L_30 - .L_29)


	//   ....[0]....
.L_29:
        /*0078*/ 	.word	0x00000001
        /*007c*/ 	.byte	0x90, 0x0d, 0x00, 0x00, 0x01, 0x00, 0x00, 0x00, 0x20, 0x19, 0x00, 0x00, 0x01, 0x00, 0x00, 0x00
        /* <DEDUP_REMOVED lines=323> */
        /*14bc*/ 	.byte	0xe0, 0x6f, 0x00, 0x00, 0x01, 0x00, 0x00, 0x00, 0xf0, 0x6f, 0x00, 0x00


	//----- nvinfo : EIATTR_INT_WARP_WIDE_INSTR_OFFSETS
	.align		4
.L_30:
        /*14c8*/ 	.byte	0x04, 0x31
        /*14ca*/ 	.short	(.L_32 - .L_31)


	//   ....[0]....
.L_31:
        /*14cc*/ 	.word	0x000012e0


	//   ....[1]....
        /*14d0*/ 	.word	0x000012f0


	//   ....[2]....
        /*14d4*/ 	.word	0x00001830


	//   ....[3]....
        /*14d8*/ 	.word	0x00001840


	//   ....[4]....
        /*14dc*/ 	.word	0x000074c0


	//   ....[5]....
        /*14e0*/ 	.word	0x00007510


	//----- nvinfo : EIATTR_COOP_GROUP_MASK_REGIDS
	.align		4
.L_32:
        /*14e4*/ 	.byte	0x04, 0x29
        /*14e6*/ 	.short	(.L_34 - .L_33)


	//   ....[0]....
.L_33:
        /*14e8*/ 	.word	0xffffffff


	//   ....[1]....
        /*14ec*/ 	.word	0xffffffff


	//   ....[2]....
        /*14f0*/ 	.word	0xffffffff


	//   ....[3]....
        /*14f4*/ 	.word	0xffffffff


	//----- nvinfo : EIATTR_COOP_GROUP_INSTR_OFFSETS
	.align		4
.L_34:
        /*14f8*/ 	.byte	0x04, 0x28
        /*14fa*/ 	.short	(.L_36 - .L_35)


	//   ....[0]....
.L_35:
        /*14fc*/ 	.word	0x00000060


	//   ....[1]....
        /*1500*/ 	.word	0x00000320


	//   ....[2]....
        /*1504*/ 	.word	0x00007350


	//   ....[3]....
        /*1508*/ 	.word	0x000075c0


	//----- nvinfo : EIATTR_VRC_CTA_INIT_COUNT
	.align		4
.L_36:
        /*150c*/ 	.byte	0x02, 0x4a
        /*150e*/ 	.byte	0x80
	.zero		1


	//----- nvinfo : EIATTR_MBARRIER_INSTR_OFFSETS
	.align		4
        /*1510*/ 	.byte	0x04, 0x39
        /*1512*/ 	.short	(.L_38 - .L_37)


	//   ....[0]....
.L_37:
        /*1514*/ 	.word	0x00001680
        /*1518*/ 	.word	0x000000ff
        /*151c*/ 	.word	0x00004000
        /*1520*/ 	.short	0x0100
        /*1522*/ 	.byte	0x07
	.zero		1


	//   ....[1]....
        /*1524*/ 	.word	0x000018d0
        /*1528*/ 	.word	0x000000ff
        /*152c*/ 	.word	0x00004000
        /*1530*/ 	.short	0x010a
        /*1532*/ 	.byte	0x07
	.zero		1


	//   ....[2]....
        /*1534*/ 	.word	0x000019a0
        /*1538*/ 	.word	0x000000ff
        /*153c*/ 	.word	0x00004000
        /*1540*/ 	.short	0x0108
        /*1542*/ 	.byte	0x07
	.zero		1


	//   ....[3]....
        /*1544*/ 	.word	0x000075e0
        /*1548*/ 	.word	0x000000ff
        /*154c*/ 	.word	0x00004000
        /*1550*/ 	.short	0x010a
        /*1552*/ 	.byte	0x07
	.zero		1


	//----- nvinfo : EIATTR_NUM_MBARRIERS
	.align		4
.L_38:
        /*1554*/ 	.byte	0x03, 0x38
        /*1556*/ 	.short	0x0001


	//----- nvinfo : EIATTR_EXIT_INSTR_OFFSETS
	.align		4
        /*1558*/ 	.byte	0x04, 0x1c
        /*155a*/ 	.short	(.L_40 - .L_39)


	//   ....[0]....
.L_39:
        /*155c*/ 	.word	0x000075d0


	//----- nvinfo : EIATTR_REQNTID
	.align		4
.L_40:
        /*1560*/ 	.byte	0x04, 0x10
        /*1562*/ 	.short	(.L_42 - .L_41)
.L_41:
        /*1564*/ 	.word	0x00000100
        /*1568*/ 	.word	0x00000001
        /*156c*/ 	.word	0x00000001


	//----- nvinfo : EIATTR_CRS_STACK_SIZE
	.align		4
.L_42:
        /*1570*/ 	.byte	0x04, 0x1e
        /*1572*/ 	.short	(.L_44 - .L_43)
.L_43:
        /*1574*/ 	.word	0x00000000


	//----- nvinfo : EIATTR_CBANK_PARAM_SIZE
	.align		4
.L_44:
        /*1578*/ 	.byte	0x03, 0x19
        /*157a*/ 	.short	0x0028


	//----- nvinfo : EIATTR_PARAM_CBANK
	.align		4
        /*157c*/ 	.byte	0x04, 0x0a
        /*157e*/ 	.short	(.L_46 - .L_45)
	.align		4
.L_45:
        /*1580*/ 	.word	index@(.nv.constant0.gluon_mma)
        /*1584*/ 	.short	0x0380
        /*1586*/ 	.short	0x0028


	//----- nvinfo : EIATTR_SW_WAR
	.align		4
.L_46:
        /*1588*/ 	.byte	0x04, 0x36
        /*158a*/ 	.short	(.L_48 - .L_47)
.L_47:
        /*158c*/ 	.word	0x00000008
.L_48:


//--------------------- .nv.compat                --------------------------
	.section	.nv.compat,"",@"SHT_CUDA_COMPAT_INFO"
	.align	4
        /*0000*/ 	.byte	0x02, 0x02, 0x02, 0x00, 0x02, 0x05, 0x05, 0x00, 0x02, 0x03, 0x00, 0x00, 0x02, 0x06, 0x01, 0x00


//--------------------- .nv.callgraph             --------------------------
	.section	.nv.callgraph,"",@"SHT_CUDA_CALLGRAPH"
	.align	4
	.sectionentsize	8
	.align		4
        /*0000*/ 	.word	0x00000000
	.align		4
        /*0004*/ 	.word	0xffffffff
	.align		4
        /*0008*/ 	.word	0x00000000
	.align		4
        /*000c*/ 	.word	0xfffffffe
	.align		4
        /*0010*/ 	.word	0x00000000
	.align		4
        /*0014*/ 	.word	0xfffffffd
	.align		4
        /*0018*/ 	.word	0x00000000
	.align		4
        /*001c*/ 	.word	0xfffffffc


//--------------------- .text.gluon_mma           --------------------------
	.section	.text.gluon_mma,"ax",@progbits
	.align	128
        .global         gluon_mma
        .type           gluon_mma,@function
        .size           gluon_mma,(.L_x_15 - gluon_mma)
        .other          gluon_mma,@"STO_CUDA_ENTRY STV_DEFAULT"
gluon_mma:
.text.gluon_mma:
[----:B------:R-:W0:Y:S01]  /*0000*/  LDC R1, c[0x0][0x37c] ;  /* 0x0000df00ff017b82 */ /* 0x000e220000000800 */
[----:B------:R-:W1:Y:S01]  /*0010*/  S2R R0, SR_TID.X ;  /* 0x0000000000007919 */ /* 0x000e620000002100 */
[----:B0-----:R-:W-:Y:S01]  /*0020*/  VIADD R1, R1, 0xfffffa58 ;  /* 0xfffffa5801017836 */ /* 0x001fe20000000000 */
[----:B-1----:R-:W-:-:S13]  /*0030*/  ISETP.GE.U32.AND P1, PT, R0, 0x20, PT ;  /* 0x000000200000780c */ /* 0x002fda0003f26070 */
[----:B------:R-:W-:Y:S05]  /*0040*/  @P1 BRA `(.L_x_0) ;  /* 0x0000000000b81947 */ /* 0x000fea0003800000 */
[----:B------:R-:W0:Y:S01]  /*0050*/  S2UR UR6, SR_CgaCtaId ;  /* 0x00000000000679c3 */ /* 0x000e220000008800 */
[----:B------:R-:W-:Y:S01]  /*0060*/  NOP ;  /* 0x0000000000007918 */ /* 0x000fe20000000000 */
[----:B------:R-:W-:Y:S02]  /*0070*/  UMOV UR4, 0x40 ;  /* 0x0000004000047882 */ /* 0x000fe40000000000 */
[----:B0-----:R-:W-:-:S09]  /*0080*/  ULEA UR4, UR6, UR4, 0x18 ;  /* 0x0000000406047291 */ /* 0x001fd2000f8ec0ff */
[----:B------:R-:W0:Y:S01]  /*0090*/  LDS.U8 R2, [UR4] ;  /* 0x00000004ff027984 */ /* 0x000e220008000000 */
[----:B------:R-:W-:Y:S02]  /*00a0*/  UMOV UR4, 0x400 ;  /* 0x0000040000047882 */ /* 0x000fe40000000000 */
[----:B------:R-:W-:Y:S01]  /*00b0*/  ULEA UR4, UR6, UR4, 0x18 ;  /* 0x0000000406047291 */ /* 0x000fe2000f8ec0ff */
[----:B0-----:R-:W-:-:S13]  /*00c0*/  ISETP.NE.AND P0, PT, R2, RZ, PT ;  /* 0x000000ff0200720c */ /* 0x001fda0003f05270 */
[----:B------:R-:W-:Y:S05]  /*00d0*/  @P0 BRA `(.L_x_1) ;  /* 0x00000000007c0947 */ /* 0x000fea0003800000 */
[----:B------:R-:W-:-:S13]  /*00e0*/  ELECT P0, URZ, PT ;  /* 0x0000000000ff782f */ /* 0x000fda0003800000 */
[----:B------:R-:W-:Y:S05]  /*00f0*/  @!P0 BRA `(.L_x_2) ;  /* 0x0000000000848947 */ /* 0x000fea0003800000 */
[----:B------:R-:W-:Y:S01]  /*0100*/  UMOV UR5, 0x10 ;  /* 0x0000001000057882 */ /* 0x000fe20000000000 */
[----:B------:R-:W-:Y:S02]  /*0110*/  IMAD.MOV.U32 R5, RZ, RZ, 0x1 ;  /* 0x00000001ff057424 */ /* 0x000fe400078e00ff */
[----:B------:R-:W-:Y:S02]  /*0120*/  IMAD.MOV.U32 R3, RZ, RZ, 0xffff ;  /* 0x0000ffffff037424 */ /* 0x000fe400078e00ff */
[----:B------:R-:W-:Y:S04]  /*0130*/  DEPBAR.LE SB0, 0x36 ;  /* 0x00008d800000791a */ /* 0x000fe80000000000 */
[----:B------:R-:W0:Y:S02]  /*0140*/  UTCATOMSWS.FIND_AND_SET.ALIGN UP0, UR5, UR5 ;  /* 0x00000005000575e3 */ /* 0x000e240008000800 */
[----:B0-----:R-:W-:-:S04]  /*0150*/  PLOP3.LUT P0, PT, PT, PT, UP0, 0x80, 0x8 ;  /* 0x000000000008781c */ /* 0x001fc80003f0f008 */
[----:B------:R-:W-:-:S04]  /*0160*/  SEL R2, RZ, 0xffffffff, !P0 ;  /* 0xffffffffff027807 */ /* 0x000fc80004000000 */
[----:B------:R-:W-:Y:S01]  /*0170*/  ISETP.NE.AND P0, PT, R2, RZ, PT ;  /* 0x000000ff0200720c */ /* 0x000fe20003f05270 */
[----:B------:R-:W-:-:S12]  /*0180*/  IMAD.U32 R2, RZ, RZ, UR5 ;  /* 0x00000005ff027e24 */ /* 0x000fd8000f8e00ff */
[----:B------:R-:W-:Y:S05]  /*0190*/  @P0 BRA `(.L_x_3) ;  /* 0x0000000000240947 */ /* 0x000fea0003800000 */
.L_x_4:
[----:B------:R-:W-:Y:S05]  /*01a0*/  NANOSLEEP 0x64 ;  /* 0x000000640000795d */ /* 0x000fea0003800000 */
[----:B------:R-:W-:-:S05]  /*01b0*/  UMOV UR5, 0x10 ;  /* 0x0000001000057882 */ /* 0x000fca0000000000 */
[----:B------:R-:W-:Y:S04]  /*01c0*/  DEPBAR.LE SB0, 0x36 ;  /* 0x00008d800000791a */ /* 0x000fe80000000000 */
[----:B------:R-:W0:Y:S02]  /*01d0*/  UTCATOMSWS.FIND_AND_SET.ALIGN UP0, UR5, UR5 ;  /* 0x00000005000575e3 */ /* 0x000e240008000800 */
[----:B0-----:R-:W-:-:S04]  /*01e0*/  PLOP3.LUT P0, PT, PT, PT, UP0, 0x80, 0x8 ;  /* 0x000000000008781c */ /* 0x001fc80003f0f008 */
[----:B------:R-:W-:-:S04]  /*01f0*/  SEL R2, RZ, 0xffffffff, !P0 ;  /* 0xffffffffff027807 */ /* 0x000fc80004000000 */
[----:B------:R-:W-:Y:S01]  /*0200*/  ISETP.NE.AND P0, PT, R2, RZ, PT ;  /* 0x000000ff0200720c */ /* 0x000fe20003f05270 */
[----:B------:R-:W-:-:S12]  /*0210*/  IMAD.U32 R2, RZ, RZ, UR5 ;  /* 0x00000005ff027e24 */ /* 0x000fd8000f8e00ff */
[----:B------:R-:W-:Y:S05]  /*0220*/  @!P0 BRA `(.L_x_4) ;  /* 0xfffffffc00dc8947 */ /* 0x000fea000383ffff */
.L_x_3:
[C---:B------:R-:W-:Y:S01]  /*0230*/  VIADD R4, R2.reuse, 0x10 ;  /* 0x0000001002047836 */ /* 0x040fe20000000000 */
[----:B------:R-:W-:Y:S01]  /*0240*/  UMOV UR5, 0x50 ;  /* 0x0000005000057882 */ /* 0x000fe20000000000 */
[----:B------:R-:W-:Y:S01]  /*0250*/  SHF.L.U32 R3, R3, R2, RZ ;  /* 0x0000000203037219 */ /* 0x000fe200000006ff */
[----:B------:R-:W-:Y:S01]  /*0260*/  ULEA UR5, UR6, UR5, 0x18 ;  /* 0x0000000506057291 */ /* 0x000fe2000f8ec0ff */
[----:B------:R-:W-:Y:S01]  /*0270*/  IMAD.SHL.U32 R2, R2, 0x20, RZ ;  /* 0x0000002002027824 */ /* 0x000fe200078e00ff */
[----:B------:R-:W-:-:S04]  /*0280*/  SHF.L.U32 R4, R5, R4, RZ ;  /* 0x0000000405047219 */ /* 0x000fc800000006ff */
[----:B------:R-:W-:-:S05]  /*0290*/  LOP3.LUT R3, R4, R3, RZ, 0xfc, !PT ;  /* 0x0000000304037212 */ /* 0x000fca00078efcff */
[----:B------:R0:W-:Y:S04]  /*02a0*/  ATOMS.OR RZ, [UR5], R3 ;  /* 0x00000003ffff798c */ /* 0x0001e8000b000005 */
[----:B------:R0:W-:Y:S01]  /*02b0*/  STS [UR4], R2 ;  /* 0x00000002ff007988 */ /* 0x0001e20008000804 */
[----:B------:R-:W-:Y:S05]  /*02c0*/  BRA `(.L_x_2) ;  /* 0x0000000000107947 */ /* 0x000fea0003800000 */
.L_x_1:
[----:B------:R-:W-:-:S05]  /*02d0*/  IMAD.MOV.U32 R2, RZ, RZ, -0x1 ;  /* 0xffffffffff027424 */ /* 0x000fca00078e00ff */
[----:B------:R0:W-:Y:S02]  /*02e0*/  STS [UR4], R2 ;  /* 0x00000002ff007988 */ /* 0x0001e40008000804 */
[----:B0-----:R-:W-:-:S07]  /*02f0*/  MOV R2, 0x310 ;  /* 0x0000031000027802 */ /* 0x001fce0000000f00 */
[----:B------:R-:W-:Y:S05]  /*0300*/  CALL.REL.NOINC `($__internal_1_$__cuda_sm10x_tcgen05_guardrail_trap_phase_invalid_during_alloc) ;  /* 0x0000007000cc7944 */ /* 0x000fea0003c00000 */
.L_x_2:
[----:B------:R-:W-:Y:S05]  /*0310*/  WARPSYNC.ALL ;  /* 0x0000000000007948 */ /* 0x000fea0003800000 */
[----:B------:R-:W-:Y:S01]  /*0320*/  NOP ;  /* 0x0000000000007918 */ /* 0x000fe20000000000 */
.L_x_0:
[----:B------:R-:W1:Y:S01]  /*0330*/  LDC.64 R6, c[0x0][0x380] ;  /* 0x0000e000ff067b82 */ /* 0x000e620000000a00 */
[----:B0-----:R-:W-:Y:S01]  /*0340*/  SHF.R.U32.HI R2, RZ, 0x5, R0 ;  /* 0x00000005ff027819 */ /* 0x001fe20000011600 */
[----:B------:R-:W-:Y:S01]  /*0350*/  UMOV UR7, 0x400 ;  /* 0x0000040000077882 */ /* 0x000fe20000000000 */
[----:B------:R-:W-:Y:S01]  /*0360*/  LOP3.LUT R68, R0, 0xe0, RZ, 0xc0, !PT ;  /* 0x000000e000447812 */ /* 0x000fe200078ec0ff */
[----:B------:R-:W0:Y:S01]  /*0370*/  LDCU.64 UR14, c[0x0][0x358] ;  /* 0x00006b00ff0e77ac */ /* 0x000e220008000a00 */
[----:B------:R-:W-:Y:S02]  /*0380*/  SGXT.U32 R2, R2, 0x3 ;  /* 0x000000030202781a */ /* 0x000fe40000000000 */
[----:B------:R-:W-:Y:S01]  /*0390*/  LOP3.LUT R67, R0, 0xf, RZ, 0xc0, !PT ;  /* 0x0000000f00437812 */ /* 0x000fe200078ec0ff */
[----:B------:R-:W2:Y:S01]  /*03a0*/  S2UR UR6, SR_CgaCtaId ;  /* 0x00000000000679c3 */ /* 0x000ea20000008800 */
[C---:B------:R-:W-:Y:S02]  /*03b0*/  LOP3.LUT R69, R2.reuse, 0x8, RZ, 0xfc, !PT ;  /* 0x0000000802457812 */ /* 0x040fe400078efcff */
[----:B------:R-:W-:-:S02]  /*03c0*/  LOP3.LUT R12, R2, 0x10, RZ, 0xfc, !PT ;  /* 0x00000010020c7812 */ /* 0x000fc400078efcff */
[C---:B------:R-:W-:Y:S02]  /*03d0*/  LOP3.LUT R14, R2.reuse, 0x18, RZ, 0xfc, !PT ;  /* 0x00000018020e7812 */ /* 0x040fe400078efcff */
[----:B------:R-:W-:Y:S01]  /*03e0*/  LOP3.LUT R16, R2, 0x20, RZ, 0xfc, !PT ;  /* 0x0000002002107812 */ /* 0x000fe200078efcff */
[----:B------:R-:W-:Y:S01]  /*03f0*/  IMAD.SHL.U32 R22, R12, 0x10, RZ ;  /* 0x000000100c167824 */ /* 0x000fe200078e00ff */
        /* <DEDUP_REMOVED lines=8> */
[-C--:B-1----:R-:W-:Y:S01]  /*0480*/  IADD3 R8, P0, PT, R68, R6.reuse, RZ ;  /* 0x0000000644087210 */ /* 0x082fe20007f1e0ff */
[----:B------:R-:W-:Y:S01]  /*0490*/  IMAD.SHL.U32 R32, R125, 0x10, RZ ;  /* 0x000000107d207824 */ /* 0x000fe200078e00ff */
[----:B------:R-:W-:Y:S01]  /*04a0*/  LOP3.LUT R123, R2, 0x48, RZ, 0xfc, !PT ;  /* 0x00000048027b7812 */ /* 0x000fe200078efcff */
[----:B------:R-:W-:Y:S01]  /*04b0*/  IMAD.SHL.U32 R34, R124, 0x10, RZ ;  /* 0x000000107c227824 */ /* 0x000fe200078e00ff */
[C---:B------:R-:W-:Y:S01]  /*04c0*/  LOP3.LUT R122, R2.reuse, 0x50, RZ, 0xfc, !PT ;  /* 0x00000050027a7812 */ /* 0x040fe200078efcff */
[----:B------:R-:W-:Y:S01]  /*04d0*/  IMAD.X R9, RZ, RZ, R7, P0 ;  /* 0x000000ffff097224 */ /* 0x000fe200000e0607 */
[C---:B------:R-:W-:Y:S01]  /*04e0*/  LOP3.LUT R121, R2.reuse, 0x58, RZ, 0xfc, !PT ;  /* 0x0000005802797812 */ /* 0x040fe200078efcff */
[----:B--2---:R-:W-:Y:S01]  /*04f0*/  ULEA UR7, UR6, UR7, 0x18 ;  /* 0x0000000706077291 */ /* 0x004fe2000f8ec0ff */
[C---:B------:R-:W-:Y:S01]  /*0500*/  LOP3.LUT R120, R2.reuse, 0x60, RZ, 0xfc, !PT ;  /* 0x0000006002787812 */ /* 0x040fe200078efcff */
[----:B------:R-:W-:Y:S01]  /*0510*/  IMAD.WIDE.U32 R8, R67, 0x2, R8 ;  /* 0x0000000243087825 */ /* 0x000fe200078e0008 */
[C---:B------:R-:W-:Y:S01]  /*0520*/  LOP3.LUT R119, R2.reuse, 0x68, RZ, 0xfc, !PT ;  /* 0x0000006802777812 */ /* 0x040fe200078efcff */
[----:B------:R-:W-:Y:S01]  /*0530*/  BAR.SYNC.DEFER_BLOCKING 0x0 ;  /* 0x0000000000007b1d */ /* 0x000fe20000010000 */
[----:B------:R-:W-:Y:S01]  /*0540*/  LOP3.LUT R118, R2, 0x70, RZ, 0xfc, !PT ;  /* 0x0000007002767812 */ /* 0x000fe200078efcff */
[----:B------:R-:W-:Y:S01]  /*0550*/  IMAD.SHL.U32 R42, R120, 0x10, RZ ;  /* 0x00000010782a7824 */ /* 0x000fe200078e00ff */
[C---:B------:R-:W-:Y:S01]  /*0560*/  LOP3.LUT R117, R2.reuse, 0x78, RZ, 0xfc, !PT ;  /* 0x0000007802757812 */ /* 0x040fe200078efcff */
[----:B------:R-:W-:Y:S01]  /*0570*/  IMAD.SHL.U32 R36, R123, 0x10, RZ ;  /* 0x000000107b247824 */ /* 0x000fe200078e00ff */
[----:B------:R-:W-:Y:S01]  /*0580*/  LOP3.LUT R116, R2, 0x80, RZ, 0xfc, !PT ;  /* 0x0000008002747812 */ /* 0x000fe200078efcff */
[----:B------:R-:W-:Y:S01]  /*0590*/  IMAD.SHL.U32 R38, R122, 0x10, RZ ;  /* 0x000000107a267824 */ /* 0x000fe200078e00ff */
[C---:B------:R-:W-:Y:S01]  /*05a0*/  LOP3.LUT R115, R2.reuse, 0x88, RZ, 0xfc, !PT ;  /* 0x0000008802737812 */ /* 0x040fe200078efcff */
[----:B------:R-:W-:Y:S01]  /*05b0*/  IMAD.SHL.U32 R40, R121, 0x10, RZ ;  /* 0x0000001079287824 */ /* 0x000fe200078e00ff */
[C---:B------:R-:W-:Y:S01]  /*05c0*/  LOP3.LUT R114, R2.reuse, 0x90, RZ, 0xfc, !PT ;  /* 0x0000009002727812 */ /* 0x040fe200078efcff */
[----:B------:R-:W-:Y:S01]  /*05d0*/  IMAD.SHL.U32 R44, R119, 0x10, RZ ;  /* 0x00000010772c7824 */ /* 0x000fe200078e00ff */
[C---:B------:R-:W-:Y:S01]  /*05e0*/  LOP3.LUT R113, R2.reuse, 0x98, RZ, 0xfc, !PT ;  /* 0x0000009802717812 */ /* 0x040fe200078efcff */
[----:B------:R-:W-:Y:S01]  /*05f0*/  IMAD.SHL.U32 R52, R115, 0x10, RZ ;  /* 0x0000001073347824 */ /* 0x000fe200078e00ff */
[----:B------:R-:W-:Y:S01]  /*0600*/  LOP3.LUT R112, R2, 0xa0, RZ, 0xfc, !PT ;  /* 0x000000a002707812 */ /* 0x000fe200078efcff */
[----:B------:R-:W-:Y:S01]  /*0610*/  IMAD.SHL.U32 R46, R118, 0x10, RZ ;  /* 0x00000010762e7824 */ /* 0x000fe200078e00ff */
[C---:B------:R-:W-:Y:S01]  /*0620*/  LOP3.LUT R111, R2.reuse, 0xa8, RZ, 0xfc, !PT ;  /* 0x000000a8026f7812 */ /* 0x040fe200078efcff */
[----:B------:R-:W-:Y:S01]  /*0630*/  IMAD.SHL.U32 R48, R117, 0x10, RZ ;  /* 0x0000001075307824 */ /* 0x000fe200078e00ff */
[----:B------:R-:W-:Y:S01]  /*0640*/  LOP3.LUT R110, R2, 0xb0, RZ, 0xfc, !PT ;  /* 0x000000b0026e7812 */ /* 0x000fe200078efcff */
[----:B------:R-:W-:Y:S01]  /*0650*/  IMAD.SHL.U32 R50, R116, 0x10, RZ ;  /* 0x0000001074327824 */ /* 0x000fe200078e00ff */
[----:B------:R-:W-:Y:S01]  /*0660*/  LOP3.LUT R109, R2, 0xb8, RZ, 0xfc, !PT ;  /* 0x000000b8026d7812 */ /* 0x000fe200078efcff */
[----:B------:R-:W-:Y:S01]  /*0670*/  IMAD.SHL.U32 R54, R114, 0x10, RZ ;  /* 0x0000001072367824 */ /* 0x000fe200078e00ff */
        /* <DEDUP_REMOVED lines=14> */
[----:B------:R-:W-:Y:S01]  /*0760*/  LOP3.LUT R71, R2, 0xf8, RZ, 0xfc, !PT ;  /* 0x000000f802477812 */ /* 0x000fe200078efcff */
[C---:B------:R-:W-:Y:S01]  /*0770*/  IMAD.SHL.U32 R2, R69.reuse, 0x10, RZ ;  /* 0x0000001045027824 */ /* 0x040fe200078e00ff */
[-C--:B------:R-:W-:Y:S01]  /*0780*/  LEA R10, P0, R69, R6.reuse, 0x5 ;  /* 0x00000006450a7211 */ /* 0x080fe200078028ff */
[----:B------:R-:W-:Y:S01]  /*0790*/  IMAD.SHL.U32 R4, R107, 0x10, RZ ;  /* 0x000000106b047824 */ /* 0x000fe200078e00ff */
[-C--:B------:R-:W-:Y:S01]  /*07a0*/  LEA R12, P6, R12, R6.reuse, 0x5 ;  /* 0x000000060c0c7211 */ /* 0x080fe200078c28ff */
[----:B------:R-:W-:Y:S01]  /*07b0*/  IMAD.SHL.U32 R78, R106, 0x10, RZ ;  /* 0x000000106a4e7824 */ /* 0x000fe200078e00ff */
[-C--:B------:R-:W-:Y:S01]  /*07c0*/  LEA.HI.X R11, R2, R7.reuse, RZ, 0x1, P0 ;  /* 0x00000007020b7211 */ /* 0x080fe200000f0cff */
[----:B------:R-:W-:Y:S01]  /*07d0*/  IMAD.SHL.U32 R72, R3, 0x10, RZ ;  /* 0x0000001003487824 */ /* 0x000fe200078e00ff */
[----:B------:R-:W-:Y:S01]  /*07e0*/  LEA.HI.X R13, R22, R7, RZ, 0x1, P6 ;  /* 0x00000007160d7211 */ /* 0x000fe200030f0cff */
[----:B------:R-:W-:Y:S01]  /*07f0*/  IMAD.SHL.U32 R76, R71, 0x10, RZ ;  /* 0x00000010474c7824 */ /* 0x000fe200078e00ff */
[-C--:B------:R-:W-:Y:S01]  /*0800*/  LEA R22, P0, R125, R6.reuse, 0x5 ;  /* 0x000000067d167211 */ /* 0x080fe200078028ff */
[----:B------:R-:W-:Y:S01]  /*0810*/  IMAD.WIDE.U32 R10, R67, 0x2, R10 ;  /* 0x00000002430a7825 */ /* 0x000fe200078e000a */
[----:B------:R-:W-:-:S02]  /*0820*/  LEA R14, P5, R14, R6, 0x5 ;  /* 0x000000060e0e7211 */ /* 0x000fc400078a28ff */
[-C--:B------:R-:W-:Y:S01]  /*0830*/  LEA.HI.X R23, R32, R7.reuse, RZ, 0x1, P0 ;  /* 0x0000000720177211 */ /* 0x080fe200000f0cff */
[----:B------:R-:W-:Y:S01]  /*0840*/  IMAD.SHL.U32 R73, R68, 0x8, RZ ;  /* 0x0000000844497824 */ /* 0x000fe200078e00ff */
[-C--:B------:R-:W-:Y:S01]  /*0850*/  LEA R32, P0, R120, R6.reuse, 0x5 ;  /* 0x0000000678207211 */ /* 0x080fe200078028ff */
[----:B------:R-:W-:Y:S01]  /*0860*/  IMAD.SHL.U32 R70, R104, 0x10, RZ ;  /* 0x0000001068467824 */ /* 0x000fe200078e00ff */
[-C--:B------:R-:W-:Y:S01]  /*0870*/  LEA.HI.X R15, R24, R7.reuse, RZ, 0x1, P5 ;  /* 0x00000007180f7211 */ /* 0x080fe200028f0cff */
[----:B------:R-:W-:Y:S01]  /*0880*/  IMAD.SHL.U32 R74, R5, 0x10, RZ ;  /* 0x00000010054a7824 */ /* 0x000fe200078e00ff */
[----:B------:R-:W-:Y:S01]  /*0890*/  LEA.HI.X R33, R42, R7, RZ, 0x1, P0 ;  /* 0x000000072a217211 */ /* 0x000fe200000f0cff */
[----:B------:R-:W-:Y:S01]  /*08a0*/  IMAD.WIDE.U32 R12, R67, 0x2, R12 ;  /* 0x00000002430c7825 */ /* 0x000fe200078e000c */
[-C--:B------:R-:W-:Y:S02]  /*08b0*/  LEA R42, P0, R115, R6.reuse, 0x5 ;  /* 0x00000006732a7211 */ /* 0x080fe400078028ff */
[----:B------:R-:W-:-:S02]  /*08c0*/  LEA R24, P5, R124, R6, 0x5 ;  /* 0x000000067c187211 */ /* 0x000fc400078a28ff */
[-C--:B------:R-:W-:Y:S02]  /*08d0*/  LEA.HI.X R43, R52, R7.reuse, RZ, 0x1, P0 ;  /* 0x00000007342b7211 */ /* 0x080fe400000f0cff */
[-C--:B------:R-:W-:Y:S02]  /*08e0*/  LEA R52, P0, R110, R6.reuse, 0x5 ;  /* 0x000000066e347211 */ /* 0x080fe400078028ff */
[-C--:B------:R-:W-:Y:S02]  /*08f0*/  LEA.HI.X R25, R34, R7.reuse, RZ, 0x1, P5 ;  /* 0x0000000722197211 */ /* 0x080fe400028f0cff */
[----:B------:R-:W-:Y:S02]  /*0900*/  LEA.HI.X R53, R62, R7, RZ, 0x1, P0 ;  /* 0x000000073e357211 */ /* 0x000fe400000f0cff */
[-C--:B------:R-:W-:Y:S02]  /*0910*/  LEA R62, P0, R105, R6.reuse, 0x5 ;  /* 0x00000006693e7211 */ /* 0x080fe400078028ff */
[----:B------:R-:W-:-:S02]  /*0920*/  LEA R16, P4, R16, R6, 0x5 ;  /* 0x0000000610107211 */ /* 0x000fc400078828ff */
[-C--:B------:R-:W-:Y:S02]  /*0930*/  LEA.HI.X R63, R66, R7.reuse, RZ, 0x1, P0 ;  /* 0x00000007423f7211 */ /* 0x080fe400000f0cff */
[----:B------:R-:W1:Y:S01]  /*0940*/  LDS R66, [UR7] ;  /* 0x00000007ff427984 */ /* 0x000e620008000800 */
[----:B------:R-:W-:Y:S01]  /*0950*/  IMAD.WIDE.U32 R24, R67, 0x2, R24 ;  /* 0x0000000243187825 */ /* 0x000fe200078e0018 */
[-C--:B------:R-:W-:Y:S01]  /*0960*/  LEA R18, P3, R18, R6.reuse, 0x5 ;  /* 0x0000000612127211 */ /* 0x080fe200078628ff */
[----:B------:R-:W-:Y:S01]  /*0970*/  BAR.SYNC.DEFER_BLOCKING 0x0 ;  /* 0x0000000000007b1d */ /* 0x000fe20000010000 */
[----:B------:R-:W-:Y:S02]  /*0980*/  LEA R20, P2, R20, R6, 0x5 ;  /* 0x0000000614147211 */ /* 0x000fe400078428ff */
[-C--:B------:R-:W-:Y:S02]  /*0990*/  LEA.HI.X R17, R26, R7.reuse, RZ, 0x1, P4 ;  /* 0x000000071a117211 */ /* 0x080fe400020f0cff */
[----:B------:R-:W-:-:S02]  /*09a0*/  LEA.HI.X R19, R28, R7, RZ, 0x1, P3 ;  /* 0x000000071c137211 */ /* 0x000fc400018f0cff */
[-C--:B------:R-:W-:Y:S02]  /*09b0*/  LEA R26, P4, R123, R6.reuse, 0x5 ;  /* 0x000000067b1a7211 */ /* 0x080fe400078828ff */
[-C--:B------:R-:W-:Y:S02]  /*09c0*/  LEA R28, P3, R122, R6.reuse, 0x5 ;  /* 0x000000067a1c7211 */ /* 0x080fe400078628ff */
[-C--:B------:R-:W-:Y:S02]  /*09d0*/  LEA.HI.X R21, R30, R7.reuse, RZ, 0x1, P2 ;  /* 0x000000071e157211 */ /* 0x080fe400010f0cff */
[----:B------:R-:W-:Y:S02]  /*09e0*/  LEA R30, P2, R121, R6, 0x5 ;  /* 0x00000006791e7211 */ /* 0x000fe400078428ff */
[-C--:B------:R-:W-:Y:S02]  /*09f0*/  LEA.HI.X R27, R36, R7.reuse, RZ, 0x1, P4 ;  /* 0x00000007241b7211 */ /* 0x080fe400020f0cff */
[----:B------:R-:W-:-:S02]  /*0a00*/  LEA.HI.X R29, R38, R7, RZ, 0x1, P3 ;  /* 0x00000007261d7211 */ /* 0x000fc400018f0cff */
[-C--:B------:R-:W-:Y:S02]  /*0a10*/  LEA R34, P5, R119, R6.reuse, 0x5 ;  /* 0x0000000677227211 */ /* 0x080fe400078a28ff */
[-C--:B------:R-:W-:Y:S02]  /*0a20*/  LEA R36, P4, R118, R6.reuse, 0x5 ;  /* 0x0000000676247211 */ /* 0x080fe400078828ff */
[-C--:B------:R-:W-:Y:S01]  /*0a30*/  LEA R38, P3, R117, R6.reuse, 0x5 ;  /* 0x0000000675267211 */ /* 0x080fe200078628ff */
[----:B0-----:R-:W5:Y:S01]  /*0a40*/  LDG.E.U16 R8, desc[UR14][R8.64] ;  /* 0x0000000e08087981 */ /* 0x001f62000c1e1500 */
[-C--:B------:R-:W-:Y:S02]  /*0a50*/  LEA.HI.X R31, R40, R7.reuse, RZ, 0x1, P2 ;  /* 0x00000007281f7211 */ /* 0x080fe400010f0cff */
[----:B------:R-:W-:Y:S01]  /*0a60*/  LEA R40, P2, R116, R6, 0x5 ;  /* 0x0000000674287211 */ /* 0x000fe200078428ff */
[----:B------:R-:W5:Y:S01]  /*0a70*/  LDG.E.U16 R10, desc[UR14][R10.64] ;  /* 0x0000000e0a0a7981 */ /* 0x000f62000c1e1500 */
[----:B------:R-:W-:-:S02]  /*0a80*/  LEA.HI.X R35, R44, R7, RZ, 0x1, P5 ;  /* 0x000000072c237211 */ /* 0x000fc400028f0cff */
[-C--:B------:R-:W-:Y:S01]  /*0a90*/  LEA.HI.X R37, R46, R7.reuse, RZ, 0x1, P4 ;  /* 0x000000072e257211 */ /* 0x080fe200020f0cff */
[----:B------:R-:W-:Y:S01]  /*0aa0*/  IMAD.WIDE.U32 R14, R67, 0x2, R14 ;  /* 0x00000002430e7825 */ /* 0x000fe200078e000e */
[-C--:B------:R-:W-:Y:S01]  /*0ab0*/  LEA.HI.X R39, R48, R7.reuse, RZ, 0x1, P3 ;  /* 0x0000000730277211 */ /* 0x080fe200018f0cff */
[----:B------:R0:W5:Y:S01]  /*0ac0*/  LDG.E.U16 R9, desc[UR14][R24.64] ;  /* 0x0000000e18097981 */ /* 0x000162000c1e1500 */
[-C--:B------:R-:W-:Y:S02]  /*0ad0*/  LEA R44, P5, R114, R6.reuse, 0x5 ;  /* 0x00000006722c7211 */ /* 0x080fe400078a28ff */
[-C--:B------:R-:W-:Y:S01]  /*0ae0*/  LEA R46, P4, R113, R6.reuse, 0x5 ;  /* 0x00000006712e7211 */ /* 0x080fe200078828ff */
[----:B------:R-:W-:Y:S01]  /*0af0*/  IMAD.WIDE.U32 R22, R67, 0x2, R22 ;  /* 0x0000000243167825 */ /* 0x000fe200078e0016 */
[----:B------:R-:W-:Y:S01]  /*0b00*/  LEA R48, P3, R112, R6, 0x5 ;  /* 0x0000000670307211 */ /* 0x000fe200078628ff */
[----:B------:R-:W5:Y:S01]  /*0b10*/  LDG.E.U16 R12, desc[UR14][R12.64] ;  /* 0x0000000e0c0c7981 */ /* 0x000f62000c1e1500 */
[----:B------:R-:W-:-:S02]  /*0b20*/  LEA.HI.X R41, R50, R7, RZ, 0x1, P2 ;  /* 0x0000000732297211 */ /* 0x000fc400010f0cff */
[-C--:B------:R-:W-:Y:S01]  /*0b30*/  LEA R50, P2, R111, R6.reuse, 0x5 ;  /* 0x000000066f327211 */ /* 0x080fe200078428ff */
[----:B0-----:R-:W0:Y:S01]  /*0b40*/  LDC.64 R24, c[0x0][0x388] ;  /* 0x0000e200ff187b82 */ /* 0x001e220000000a00 */
[-C--:B------:R-:W-:Y:S01]  /*0b50*/  LEA.HI.X R45, R54, R7.reuse, RZ, 0x1, P5 ;  /* 0x00000007362d7211 */ /* 0x080fe200028f0cff */
[----:B------:R-:W-:Y:S01]  /*0b60*/  IMAD.WIDE.U32 R34, R67, 0x2, R34 ;  /* 0x0000000243227825 */ /* 0x000fe200078e0022 */
[-C--:B------:R-:W-:Y:S01]  /*0b70*/  LEA.HI.X R47, R56, R7.reuse, RZ, 0x1, P4 ;  /* 0x00000007382f7211 */ /* 0x080fe200020f0cff */
[----:B------:R-:W5:Y:S01]  /*0b80*/  LDG.E.U16 R14, desc[UR14][R14.64] ;  /* 0x0000000e0e0e7981 */ /* 0x000f62000c1e1500 */
[----:B------:R-:W-:Y:S02]  /*0b90*/  LEA.HI.X R49, R58, R7, RZ, 0x1, P3 ;  /* 0x000000073a317211 */ /* 0x000fe400018f0cff */
[-C--:B------:R-:W-:Y:S01]  /*0ba0*/  LEA R54, P5, R109, R6.reuse, 0x5 ;  /* 0x000000066d367211 */ /* 0x080fe200078a28ff */
[----:B------:R-:W-:Y:S01]  /*0bb0*/  IMAD.WIDE.U32 R16, R67, 0x2, R16 ;  /* 0x0000000243107825 */ /* 0x000fe200078e0010 */
[-C--:B------:R-:W-:Y:S01]  /*0bc0*/  LEA R56, P4, R108, R6.reuse, 0x5 ;  /* 0x000000066c387211 */ /* 0x080fe200078828ff */
[----:B------:R0:W5:Y:S01]  /*0bd0*/  LDG.E.U16 R11, desc[UR14][R34.64] ;  /* 0x0000000e220b7981 */ /* 0x000162000c1e1500 */
[----:B------:R-:W-:-:S02]  /*0be0*/  LEA R58, P3, R107, R6, 0x5 ;  /* 0x000000066b3a7211 */ /* 0x000fc400078628ff */
[-C--:B------:R-:W-:Y:S01]  /*0bf0*/  LEA.HI.X R51, R60, R7.reuse, RZ, 0x1, P2 ;  /* 0x000000073c337211 */ /* 0x080fe200010f0cff */
[C---:B------:R-:W-:Y:S01]  /*0c00*/  IMAD.WIDE.U32 R44, R67.reuse, 0x2, R44 ;  /* 0x00000002432c7825 */ /* 0x040fe200078e002c */
[-C--:B------:R-:W-:Y:S01]  /*0c10*/  LEA R60, P2, R106, R6.reuse, 0x5 ;  /* 0x000000066a3c7211 */ /* 0x080fe200078428ff */
[----:B------:R-:W5:Y:S01]  /*0c20*/  LDG.E.U16 R16, desc[UR14][R16.64] ;  /* 0x0000000e10107981 */ /* 0x000f62000c1e1500 */
[-C--:B------:R-:W-:Y:S02]  /*0c30*/  LEA.HI.X R55, R64, R7.reuse, RZ, 0x1, P5 ;  /* 0x0000000740377211 */ /* 0x080fe400028f0cff */
[-C--:B------:R-:W-:Y:S01]  /*0c40*/  LEA.HI.X R57, R80, R7.reuse, RZ, 0x1, P4 ;  /* 0x0000000750397211 */ /* 0x080fe200020f0cff */
[----:B------:R2:W5:Y:S01]  /*0c50*/  LDG.E.U16 R44, desc[UR14][R44.64] ;  /* 0x0000000e2c2c7981 */ /* 0x000562000c1e1500 */
[----:B------:R-:W-:Y:S02]  /*0c60*/  LEA.HI.X R59, R4, R7, RZ, 0x1, P3 ;  /* 0x00000007043b7211 */ /* 0x000fe400018f0cff */
[-C--:B------:R-:W-:Y:S01]  /*0c70*/  LEA R64, P5, R104, R6.reuse, 0x5 ;  /* 0x0000000668407211 */ /* 0x080fe200078a28ff */
[----:B------:R-:W-:Y:S01]  /*0c80*/  IMAD.WIDE.U32 R18, R67, 0x2, R18 ;  /* 0x0000000243127825 */ /* 0x000fe200078e0012 */
[-C--:B------:R-:W-:Y:S01]  /*0c90*/  LEA R2, P4, R3, R6.reuse, 0x5 ;  /* 0x0000000603027211 */ /* 0x080fe200078828ff */
[----:B------:R-:W5:Y:S01]  /*0ca0*/  LDG.E.U16 R22, desc[UR14][R22.64] ;  /* 0x0000000e16167981 */ /* 0x000f62000c1e1500 */
[----:B------:R-:W-:-:S02]  /*0cb0*/  LEA R4, P3, R5, R6, 0x5 ;  /* 0x0000000605047211 */ /* 0x000fc400078628ff */
[-C--:B------:R-:W-:Y:S01]  /*0cc0*/  LEA.HI.X R61, R78, R7.reuse, RZ, 0x1, P2 ;  /* 0x000000074e3d7211 */ /* 0x080fe200010f0cff */
[----:B------:R-:W-:Y:S01]  /*0cd0*/  IMAD.WIDE.U32 R20, R67, 0x2, R20 ;  /* 0x0000000243147825 */ /* 0x000fe200078e0014 */
[----:B------:R-:W-:Y:S01]  /*0ce0*/  LEA R6, P2, R71, R6, 0x5 ;  /* 0x0000000647067211 */ /* 0x000fe200078428ff */
[----:B------:R-:W5:Y:S01]  /*0cf0*/  LDG.E.U16 R18, desc[UR14][R18.64] ;  /* 0x0000000e12127981 */ /* 0x000f62000c1e1500 */
[----:B0-----:R-:W-:Y:S01]  /*0d00*/  LEA R34, P0, R68, R24, 0x4 ;  /* 0x0000001844227211 */ /* 0x001fe200078020ff */
[----:B------:R-:W-:Y:S01]  /*0d10*/  IMAD.SHL.U32 R71, R69, 0x100, RZ ;  /* 0x0000010045477824 */ /* 0x000fe200078e00ff */
[----:B------:R-:W-:Y:S01]  /*0d20*/  LEA.HI.X R3, R72, R7, RZ, 0x1, P4 ;  /* 0x0000000748037211 */ /* 0x000fe200020f0cff */
[----:B------:R-:W-:Y:S01]  /*0d30*/  IMAD.WIDE.U32 R26, R67, 0x2, R26 ;  /* 0x00000002431a7825 */ /* 0x000fe200078e001a */
[----:B------:R-:W-:Y:S01]  /*0d40*/  LEA.HI.X R35, R73, R25, RZ, 0x1, P0 ;  /* 0x0000001949237211 */ /* 0x000fe200000f0cff */
[----:B------:R-:W5:Y:S01]  /*0d50*/  LDG.E.U16 R20, desc[UR14][R20.64] ;  /* 0x0000000e14147981 */ /* 0x000f62000c1e1500 */
[----:B--2---:R-:W-:Y:S01]  /*0d60*/  LOP3.LUT R45, R0, 0x1f, RZ, 0xc0, !PT ;  /* 0x0000001f002d7812 */ /* 0x004fe200078ec0ff */
[----:B------:R-:W-:Y:S01]  /*0d70*/  IMAD.WIDE.U32 R2, R67, 0x2, R2 ;  /* 0x0000000243027825 */ /* 0x000fe200078e0002 */
[-C--:B------:R-:W-:Y:S01]  /*0d80*/  LEA.HI.X R65, R70, R7.reuse, RZ, 0x1, P5 ;  /* 0x0000000746417211 */ /* 0x080fe200028f0cff */
[----:B------:R0:W-:Y:S01]  /*0d90*/  STL [R1+0x308], R71 ;  /* 0x0003084701007387 */ /* 0x0001e20000100800 */
[----:B------:R-:W-:-:S02]  /*0da0*/  LEA.HI.X R5, R74, R7, RZ, 0x1, P3 ;  /* 0x000000074a057211 */ /* 0x000fc400018f0cff */
[----:B------:R-:W-:Y:S01]  /*0db0*/  LEA.HI.X R7, R76, R7, RZ, 0x1, P2 ;  /* 0x000000074c077211 */ /* 0x000fe200010f0cff */
[----:B------:R-:W-:Y:S01]  /*0dc0*/  IMAD.WIDE.U32 R34, R45, 0x2, R34 ;  /* 0x000000022d227825 */ /* 0x000fe200078e0022 */
[----:B------:R-:W-:Y:S01]  /*0dd0*/  LEA R24, P2, R69, R24, 0x9 ;  /* 0x0000001845187211 */ /* 0x000fe200078448ff */
[----:B------:R-:W5:Y:S02]  /*0de0*/  LDG.E.U16 R26, desc[UR14][R26.64] ;  /* 0x0000000e1a1a7981 */ /* 0x000f64000c1e1500 */
[----:B------:R-:W-:Y:S01]  /*0df0*/  IMAD.WIDE.U32 R42, R67, 0x2, R42 ;  /* 0x00000002432a7825 */ /* 0x000fe200078e002a */
[----:B------:R-:W-:Y:S01]  /*0e00*/  LEA.HI.X R25, R71, R25, RZ, 0x1, P2 ;  /* 0x0000001947197211 */ /* 0x000fe200010f0cff */
[----:B------:R-:W5:Y:S02]  /*0e10*/  LDG.E.U16 R2, desc[UR14][R2.64] ;  /* 0x0000000e02027981 */ /* 0x000f64000c1e1500 */
[C---:B------:R-:W-:Y:S02]  /*0e20*/  IMAD.WIDE.U32 R28, R67.reuse, 0x2, R28 ;  /* 0x00000002431c7825 */ /* 0x040fe400078e001c */
[----:B------:R-:W5:Y:S02]  /*0e30*/  LDG.E.U16 R13, desc[UR14][R34.64] ;  /* 0x0000000e220d7981 */ /* 0x000f64000c1e1500 */
[----:B------:R-:W-:-:S02]  /*0e40*/  IMAD.WIDE.U32 R30, R67, 0x2, R30 ;  /* 0x00000002431e7825 */ /* 0x000fc400078e001e */
[----:B------:R-:W5:Y:S02]  /*0e50*/  LDG.E.U16 R17, desc[UR14][R34.64+0x80] ;  /* 0x0000800e22117981 */ /* 0x000f64000c1e1500 */
[C---:B------:R-:W-:Y:S02]  /*0e60*/  IMAD.WIDE.U32 R32, R67.reuse, 0x2, R32 ;  /* 0x0000000243207825 */ /* 0x040fe400078e0020 */
        /* <DEDUP_REMOVED lines=10> */
[----:B------:R2:W5:Y:S02]  /*0f10*/  LDG.E.U16 R3, desc[UR14][R34.64+0x1c0] ;  /* 0x0001c00e22037981 */ /* 0x000564000c1e1500 */
[C---:B------:R-:W-:Y:S02]  /*0f20*/  IMAD.WIDE.U32 R46, R67.reuse, 0x2, R46 ;  /* 0x00000002432e7825 */ /* 0x040fe400078e002e */
[----:B------:R3:W5:Y:S02]  /*0f30*/  LDG.E.U16 R42, desc[UR14][R42.64] ;  /* 0x0000000e2a2a7981 */ /* 0x000764000c1e1500 */
[----:B------:R-:W-:-:S04]  /*0f40*/  IMAD.WIDE.U32 R48, R67, 0x2, R48 ;  /* 0x0000000243307825 */ /* 0x000fc800078e0030 */
[C---:B------:R-:W-:Y:S01]  /*0f50*/  IMAD.WIDE.U32 R52, R67.reuse, 0x2, R52 ;  /* 0x0000000243347825 */ /* 0x040fe200078e0034 */
[----:B--2---:R-:W-:Y:S01]  /*0f60*/  LOP3.LUT R34, R0, 0x60, RZ, 0xc0, !PT ;  /* 0x0000006000227812 */ /* 0x004fe200078ec0ff */
[----:B------:R0:W5:Y:S01]  /*0f70*/  LDG.E.U16 R28, desc[UR14][R28.64] ;  /* 0x0000000e1c1c7981 */ /* 0x000162000c1e1500 */
[----:B------:R-:W-:Y:S01]  /*0f80*/  SHF.R.S32.HI R35, RZ, 0x7, R0 ;  /* 0x00000007ff237819 */ /* 0x000fe20000011400 */
[C---:B------:R-:W-:Y:S01]  /*0f90*/  IMAD.WIDE.U32 R50, R67.reuse, 0x2, R50 ;  /* 0x0000000243327825 */ /* 0x040fe200078e0032 */
[----:B---3--:R-:W-:Y:S01]  /*0fa0*/  SHF.R.U32.HI R43, RZ, 0x5, R0 ;  /* 0x00000005ff2b7819 */ /* 0x008fe20000011600 */
[----:B------:R0:W5:Y:S02]  /*0fb0*/  LDG.E.U16 R30, desc[UR14][R30.64] ;  /* 0x0000000e1e1e7981 */ /* 0x000164000c1e1500 */
[----:B------:R-:W-:-:S04]  /*0fc0*/  IMAD.WIDE.U32 R54, R67, 0x2, R54 ;  /* 0x0000000243367825 */ /* 0x000fc800078e0036 */
[C---:B------:R-:W-:Y:S01]  /*0fd0*/  IMAD.WIDE.U32 R56, R67.reuse, 0x2, R56 ;  /* 0x0000000243387825 */ /* 0x040fe200078e0038 */
[----:B------:R0:W5:Y:S03]  /*0fe0*/  LDG.E.U16 R32, desc[UR14][R32.64] ;  /* 0x0000000e20207981 */ /* 0x000166000c1e1500 */
[C---:B------:R-:W-:Y:S01]  /*0ff0*/  IMAD.WIDE.U32 R58, R67.reuse, 0x2, R58 ;  /* 0x00000002433a7825 */ /* 0x040fe200078e003a */
[----:B------:R0:W5:Y:S03]  /*1000*/  LDG.E.U16 R36, desc[UR14][R36.64] ;  /* 0x0000000e24247981 */ /* 0x000166000c1e1500 */
[C---:B------:R-:W-:Y:S01]  /*1010*/  IMAD.WIDE.U32 R60, R67.reuse, 0x2, R60 ;  /* 0x00000002433c7825 */ /* 0x040fe200078e003c */
[----:B------:R0:W5:Y:S03]  /*1020*/  LDG.E.U16 R38, desc[UR14][R38.64] ;  /* 0x0000000e26267981 */ /* 0x000166000c1e1500 */
[C---:B------:R-:W-:Y:S01]  /*1030*/  IMAD.WIDE.U32 R62, R67.reuse, 0x2, R62 ;  /* 0x00000002433e7825 */ /* 0x040fe200078e003e */
[----:B------:R0:W5:Y:S03]  /*1040*/  LDG.E.U16 R40, desc[UR14][R40.64] ;  /* 0x0000000e28287981 */ /* 0x000166000c1e1500 */
[----:B------:R-:W-:Y:S01]  /*1050*/  IMAD.WIDE.U32 R64, R67, 0x2, R64 ;  /* 0x0000000243407825 */ /* 0x000fe200078e0040 */
[----:B------:R0:W5:Y:S03]  /*1060*/  LDG.E.U16 R4, desc[UR14][R4.64] ;  /* 0x0000000e04047981 */ /* 0x000166000c1e1500 */
[----:B------:R-:W-:Y:S01]  /*1070*/  IMAD.WIDE.U32 R24, R45, 0x2, R24 ;  /* 0x000000022d187825 */ /* 0x000fe200078e0018 */
[----:B------:R0:W5:Y:S01]  /*1080*/  LDG.E.U16 R6, desc[UR14][R6.64] ;  /* 0x0000000e06067981 */ /* 0x000162000c1e1500 */
[----:B------:R-:W-:-:S02]  /*1090*/  R2UR UR12, R43 ;  /* 0x000000002b0c72ca */ /* 0x000fc400000e0000 */
[----:B------:R-:W-:Y:S01]  /*10a0*/  IMAD R67, R67, 0x2, R34 ;  /* 0x0000000243437824 */ /* 0x000fe200078e0222 */
[----:B------:R-:W-:Y:S01]  /*10b0*/  SGXT R34, R35, 0x1 ;  /* 0x000000012322781a */ /* 0x000fe20000000200 */
[----:B------:R0:W5:Y:S01]  /*10c0*/  LDG.E.U16 R46, desc[UR14][R46.64] ;  /* 0x0000000e2e2e7981 */ /* 0x000162000c1e1500 */
[----:B-1----:R-:W-:-:S03]  /*10d0*/  R2UR UR13, R66 ;  /* 0x00000000420d72ca */ /* 0x002fc600000e0000 */
[----:B------:R0:W5:Y:S01]  /*10e0*/  LDG.E.U16 R48, desc[UR14][R48.64] ;  /* 0x0000000e30307981 */ /* 0x000162000c1e1500 */
[----:B------:R-:W-:-:S03]  /*10f0*/  LOP3.LUT R67, R67, 0x90, R34, 0x78, !PT ;  /* 0x0000009043437812 */ /* 0x000fc600078e7822 */
[----:B------:R0:W5:Y:S04]  /*1100*/  LDG.E.U16 R50, desc[UR14][R50.64] ;  /* 0x0000000e32327981 */ /* 0x000168000c1e1500 */
        /* <DEDUP_REMOVED lines=14> */
[----:B------:R0:W5:Y:S01]  /*11f0*/  LDG.E.U16 R41, desc[UR14][R24.64+0x1c0] ;  /* 0x0001c00e18297981 */ /* 0x000162000c1e1500 */
[----:B------:R-:W-:Y:S05]  /*1200*/  @P1 BRA `(.L_x_5) ;  /* 0x0000000000181947 */ /* 0x000fea0003800000 */
[----:B------:R-:W-:Y:S01]  /*1210*/  ELECT P0, URZ, PT ;  /* 0x0000000000ff782f */ /* 0x000fe20003800000 */
[----:B0-----:R-:W-:Y:S01]  /*1220*/  IMAD.MOV.U32 R24, RZ, RZ, 0x1 ;  /* 0x00000001ff187424 */ /* 0x001fe200078e00ff */
[----:B------:R-:W-:Y:S01]  /*1230*/  UMOV UR4, 0x40 ;  /* 0x0000004000047882 */ /* 0x000fe20000000000 */
[----:B------:R-:W-:Y:S01]  /*1240*/  UVIRTCOUNT.DEALLOC.SMPOOL 0x80 ;  /* 0x000000800000784c */ /* 0x000fe20000000000 */
[----:B------:R-:W-:-:S09]  /*1250*/  ULEA UR4, UR6, UR4, 0x18 ;  /* 0x0000000406047291 */ /* 0x000fd2000f8ec0ff */
[----:B------:R1:W-:Y:S03]  /*1260*/  @P0 STS.U8 [UR4], R24 ;  /* 0x00000018ff000988 */ /* 0x0003e60008000004 */
.L_x_5:
[----:B------:R-:W-:Y:S01]  /*1270*/  LOP3.LUT P2, RZ, R0, 0xff, RZ, 0xc0, !PT ;  /* 0x000000ff00ff7812 */ /* 0x000fe2000784c0ff */
[----:B-----5:R2:W-:Y:S01]  /*1280*/  STS.U16 [R67+UR7+0x100], R10 ;  /* 0x0001000a43007988 */ /* 0x0205e20008000407 */
[----:B------:R-:W-:Y:S01]  /*1290*/  SHF.R.U32.HI R69, RZ, 0x1, R68 ;  /* 0x00000001ff457819 */ /* 0x000fe20000011644 */
[----:B------:R-:W-:Y:S02]  /*12a0*/  UMOV UR4, 0x1 ;  /* 0x0000000100047882 */ /* 0x000fe40000000000 */
[----:B------:R3:W-:Y:S04]  /*12b0*/  STS.U16 [R67+UR7+0x200], R12 ;  /* 0x0002000c43007988 */ /* 0x0007e80008000407 */
[----:B------:R-:W-:Y:S01]  /*12c0*/  STS.U16 [R67+UR7+0x300], R14 ;  /* 0x0003000e43007988 */ /* 0x000fe20008000407 */
[----:B--2---:R-:W-:-:S03]  /*12d0*/  IMAD R10, R68, 0x2, R45 ;  /* 0x00000002440a7824 */ /* 0x004fc600078e022d */
[----:B------:R-:W-:Y:S01]  /*12e0*/  VOTEU.ALL UP0, P2 ;  /* 0x0000000000ff7886 */ /* 0x000fe20001000000 */
[----:B------:R-:W-:Y:S01]  /*12f0*/  VOTEU.ALL UP1, P2 ;  /* 0x0000000000ff7886 */ /* 0x000fe20001020000 */
[----:B------:R-:W-:Y:S01]  /*1300*/  IMAD.SHL.U32 R10, R10, 0x2, RZ ;  /* 0x000000020a0a7824 */ /* 0x000fe200078e00ff */
[----:B------:R-:W-:Y:S02]  /*1310*/  STS.U16 [R67+UR7+0x400], R16 ;  /* 0x0004001043007988 */ /* 0x000fe40008000407 */
[----:B------:R-:W-:-:S04]  /*1320*/  @!UP0 UIADD3 UR4, UPT, UPT, -UR4, 0x100000, URZ ;  /* 0x0010000004048890 */ /* 0x000fc8000fffe1ff */
[----:B------:R-:W-:Y:S02]  /*1330*/  @!UP0 USHF.L.U32 UR5, UR4, 0xb, URZ ;  /* 0x0000000b04058899 */ /* 0x000fe400080006ff */
[----:B------:R-:W-:Y:S02]  /*1340*/  @!UP0 USHF.L.U32 UR4, UR4, 0x1, URZ ;  /* 0x0000000104048899 */ /* 0x000fe400080006ff */
[----:B------:R-:W-:Y:S01]  /*1350*/  UISETP.NE.U32.AND UP0, UPT, UR12, URZ, UPT ;  /* 0x000000ff0c00728c */ /* 0x000fe2000bf05070 */
[----:B------:R-:W-:Y:S01]  /*1360*/  LOP3.LUT R10, R10, R69, RZ, 0x3c, !PT ;  /* 0x000000450a0a7212 */ /* 0x000fe200078e3cff */
[----:B------:R-:W-:Y:S03]  /*1370*/  STS.U16 [R67+UR7+0x500], R18 ;  /* 0x0005001243007988 */ /* 0x000fe60008000407 */
[----:B---3--:R-:W-:Y:S01]  /*1380*/  LOP3.LUT R12, R10, 0x40, RZ, 0x3c, !PT ;  /* 0x000000400a0c7812 */ /* 0x008fe200078e3cff */
[----:B------:R-:W-:Y:S04]  /*1390*/  STS.U16 [R67+UR7+0x600], R20 ;  /* 0x0006001443007988 */ /* 0x000fe80008000407 */
        /* <DEDUP_REMOVED lines=22> */
[----:B------:R2:W-:Y:S04]  /*1500*/  STS.U16 [R67+UR7+0x1d00], R2 ;  /* 0x001d000243007988 */ /* 0x0005e80008000407 */
[----:B------:R3:W-:Y:S04]  /*1510*/  STS.U16 [R67+UR7+0x1e00], R4 ;  /* 0x001e000443007988 */ /* 0x0007e80008000407 */
[----:B------:R3:W-:Y:S01]  /*1520*/  STS.U16 [R67+UR7], R8 ;  /* 0x0000000843007988 */ /* 0x0007e20008000407 */
[----:B--2---:R-:W-:-:S03]  /*1530*/  LOP3.LUT R2, R0, 0xff, RZ, 0xc0, !PT ;  /* 0x000000ff00027812 */ /* 0x004fc600078ec0ff */
[----:B------:R3:W-:Y:S04]  /*1540*/  STS.U16 [R67+UR7+0x1f00], R6 ;  /* 0x001f000643007988 */ /* 0x0007e80008000407 */
        /* <DEDUP_REMOVED lines=15> */
[----:B------:R3:W-:Y:S01]  /*1640*/  STS.U16 [R12+UR7+0x3c00], R41 ;  /* 0x003c00290c007988 */ /* 0x0007e20008000407 */
[----:B------:R2:W-:Y:S06]  /*1650*/  MEMBAR.ALL.CTA ;  /* 0x0000000000007992 */ /* 0x0005ec0000008000 */
[----:B--2---:R-:W-:Y:S04]  /*1660*/  FENCE.VIEW.ASYNC.S ;  /* 0x00000000000073c6 */ /* 0x004fe80000000000 */
[----:B------:R-:W2:Y:S02]  /*1670*/  FENCE.VIEW.ASYNC.S ;  /* 0x00000000000073c6 */ /* 0x000ea40000000000 */
[----:B--2---:R3:W2:Y:S02]  /*1680*/  @!UP1 SYNCS.EXCH.64 URZ, [UR7+0x4000], UR4 ;  /* 0x0040000407ff95b2 */ /* 0x0046a40008000100 */
[----:B--2---:R-:W-:Y:S06]  /*1690*/  BAR.SYNC.DEFER_BLOCKING 0x0 ;  /* 0x0000000000007b1d */ /* 0x004fec0000010000 */
[----:B---3--:R-:W-:Y:S05]  /*16a0*/  BRA.U UP0, `(.L_x_6) ;  /* 0x0000000100507547 */ /* 0x008fea000b800000 */
[----:B------:R-:W-:Y:S02]  /*16b0*/  UIADD3 UR5, UPT, UPT, UR7, 0x2000, URZ ;  /* 0x0000200007057890 */ /* 0x000fe4000fffe0ff */
[----:B------:R-:W-:Y:S02]  /*16c0*/  USHF.R.U32.HI UR4, URZ, 0x4, UR7 ;  /* 0x00000004ff047899 */ /* 0x000fe40008011607 */
[----:B------:R-:W-:Y:S02]  /*16d0*/  USHF.R.U32.HI UR5, URZ, 0x4, UR5 ;  /* 0x00000004ff057899 */ /* 0x000fe40008011605 */
[----:B------:R-:W-:Y:S02]  /*16e0*/  USGXT.U32 UR4, UR4, 0xe ;  /* 0x0000000e0404789a */ /* 0x000fe40008000000 */
[----:B------:R-:W-:Y:S01]  /*16f0*/  USGXT.U32 UR8, UR5, 0xe ;  /* 0x0000000e0508789a */ /* 0x000fe20008000000 */
[----:B------:R-:W-:Y:S01]  /*1700*/  UMOV UR10, 0xffffff00 ;  /* 0xffffff00000a7882 */ /* 0x000fe20000000000 */
[----:B------:R-:W-:Y:S01]  /*1710*/  UMOV UR11, 0x3fffbfef ;  /* 0x3fffbfef000b7882 */ /* 0x000fe20000000000 */
[----:B------:R-:W-:Y:S01]  /*1720*/  UMOV UR5, URZ ;  /* 0x000000ff00057c82 */ /* 0x000fe20008000000 */
[----:B------:R-:W-:-:S02]  /*1730*/  ULOP3.LUT UR8, UR8, 0x800000, URZ, 0xfc, !UPT ;  /* 0x0080000008087892 */ /* 0x000fc4000f8efcff */
[----:B------:R-:W-:Y:S02]  /*1740*/  UIADD3 UR16, UPT, UPT, UR13, 0x100, URZ ;  /* 0x000001000d107890 */ /* 0x000fe4000fffe0ff */
[----:B------:R-:W-:Y:S01]  /*1750*/  UIADD3.64 UR10, UPT, UPT, UR4, -UR10, URZ ;  /* 0x8000000a040a7297 */ /* 0x000fe2000fffe0ff */
[----:B------:R-:W-:Y:S01]  /*1760*/  UMOV UR18, 0x0 ;  /* 0x0000000000127882 */ /* 0x000fe20000000000 */
[----:B------:R-:W-:Y:S01]  /*1770*/  UMOV UR19, 0x8410010 ;  /* 0x0841001000137882 */ /* 0x000fe20000000000 */
[----:B------:R-:W-:Y:S01]  /*1780*/  UMOV UR5, 0xc0004010 ;  /* 0xc000401000057882 */ /* 0x000fe20000000000 */
[----:B------:R-:W-:Y:S01]  /*1790*/  UMOV UR9, 0x40004040 ;  /* 0x4000404000097882 */ /* 0x000fe20000000000 */
[----:B------:R-:W-:Y:S01]  /*17a0*/  UMOV UR20, 0x0 ;  /* 0x0000000000147882 */ /* 0x000fe20000000000 */
[----:B------:R-:W-:Y:S01]  /*17b0*/  UMOV UR21, 0x8410010 ;  /* 0x0841001000157882 */ /* 0x000fe20000000000 */
[----:B------:R2:W-:Y:S02]  /*17c0*/  UTCHMMA gdesc[UR4], gdesc[UR8], tmem[UR13], tmem[UR18], idesc[UR19], !UPT ;  /* 0x00ff1208040075ea */ /* 0x0005e4000f80000d */
[----:B------:R2:W-:Y:S01]  /*17d0*/  UTCHMMA gdesc[UR10], gdesc[UR8], tmem[UR16], tmem[UR20], idesc[UR21], !UPT ;  /* 0x00ff14080a0075ea */ /* 0x0005e2000f800010 */
[----:B------:R-:W-:-:S02]  /*17e0*/  NOP ;  /* 0x0000000000007918 */ /* 0x000fc40000000000 */
.L_x_6:
[----:B------:R-:W-:Y:S01]  /*17f0*/  ELECT P0, URZ, PT ;  /* 0x0000000000ff782f */ /* 0x000fe20003800000 */
[----:B--2---:R-:W-:-:S03]  /*1800*/  UIADD3 UR4, UPT, UPT, UR7, 0x4000, URZ ;  /* 0x0000400007047890 */ /* 0x004fc6000fffe0ff */
[----:B------:R-:W-:Y:S01]  /*1810*/  ISETP.LT.U32.AND P0, PT, R2, 0x20, P0 ;  /* 0x000000200200780c */ /* 0x000fe20000701070 */
[----:B------:R-:W-:-:S12]  /*1820*/  UMOV UR5, URZ ;  /* 0x000000ff00057c82 */ /* 0x000fd80008000000 */
[----:B------:R-:W-:Y:S01]  /*1830*/  VOTEU.ANY UP0, P0 ;  /* 0x0000000000ff7886 */ /* 0x000fe20000000100 */
[----:B------:R-:W-:-:S04]  /*1840*/  VOTEU.ANY UP1, P0 ;  /* 0x0000000000ff7886 */ /* 0x000fc80000020100 */
[----:B------:R-:W-:Y:S01]  /*1850*/  @UP0 UMOV UR8, UR4 ;  /* 0x0000000400080c82 */ /* 0x000fe20008000000 */
[----:B------:R-:W-:Y:S01]  /*1860*/  USHF.L.U32 UR4, UR12, 0x15, URZ ;  /* 0x000000150c047899 */ /* 0x000fe200080006ff */
[----:B------:R2:W-:Y:S01]  /*1870*/  @UP1 UTCBAR [UR8], URZ ;  /* 0x000000ff080013e9 */ /* 0x0005e200080000ff */
[----:B------:R-:W-:Y:S01]  /*1880*/  BAR.SYNC.DEFER_BLOCKING 0x0 ;  /* 0x0000000000007b1d */ /* 0x000fe20000010000 */
[----:B------:R-:W-:Y:S02]  /*1890*/  USHF.L.U32 UR5, UR12, 0x6, URZ ;  /* 0x000000060c057899 */ /* 0x000fe400080006ff */
[----:B------:R-:W-:Y:S02]  /*18a0*/  ULOP3.LUT UR4, UR4, 0x600000, URZ, 0xc0, !UPT ;  /* 0x0060000004047892 */ /* 0x000fe4000f8ec0ff */
[----:B------:R-:W-:-:S04]  /*18b0*/  ULOP3.LUT UR5, UR5, 0x100, URZ, 0xc0, !UPT ;  /* 0x0000010005057892 */ /* 0x000fc8000f8ec0ff */
[----:B------:R-:W-:Y:S01]  /*18c0*/  UIADD3 UR4, UPT, UPT, UR5, UR4, UR13 ;  /* 0x0000000405047290 */ /* 0x000fe2000fffe00d */
[----:B------:R-:W3:Y:S02]  /*18d0*/  SYNCS.PHASECHK.TRANS64.TRYWAIT P0, [UR7+0x4000], RZ ;  /* 0x004000ffff0075a7 */ /* 0x000ee40008001107 */
[----:B--23--:R-:W-:Y:S09]  /*18e0*/  @!P0 BRA `(.L_x_7) ;  /* 0x0000005c003c8947 */ /* 0x00cff20003800000 */
.L_x_11:
[----:B------:R-:W-:Y:S06]  /*18f0*/  BAR.SYNC.DEFER_BLOCKING 0x0 ;  /* 0x0000000000007b1d */ /* 0x000fec0000010000 */
[----:B------:R-:W2:Y:S01]  /*1900*/  LDCU.64 UR22, c[0x0][0x390] ;  /* 0x00007200ff1677ac */ /* 0x000ea20008000a00 */
[----:B01----:R-:W0:Y:S01]  /*1910*/  LDTM.x64 R8, tmem[UR4] ;  /* 0x00000004000879ee */ /* 0x003e220008340000 */
[----:B------:R-:W-:Y:S01]  /*1920*/  STL [R1+0x59c], R125 ;  /* 0x00059c7d01007387 */ /* 0x000fe20000100800 */
[----:B------:R-:W1:Y:S03]  /*1930*/  LDCU.64 UR8, c[0x0][0x390] ;  /* 0x00007200ff0877ac */ /* 0x000e660008000a00 */
[----:B------:R-:W-:Y:S01]  /*1940*/  STL [R1+0x598], R124 ;  /* 0x0005987c01007387 */ /* 0x000fe20000100800 */
[----:B------:R-:W3:Y:S03]  /*1950*/  LDCU.64 UR10, c[0x0][0x390] ;  /* 0x00007200ff0a77ac */ /* 0x000ee60008000a00 */
[----:B------:R-:W-:Y:S01]  /*1960*/  STL [R1+0x594], R123 ;  /* 0x0005947b01007387 */ /* 0x000fe20000100800 */
[----:B------:R-:W4:Y:S03]  /*1970*/  LDCU.64 UR16, c[0x0][0x390] ;  /* 0x00007200ff1077ac */ /* 0x000f260008000a00 */
[----:B------:R-:W-:Y:S01]  /*1980*/  STL [R1+0x590], R122 ;  /* 0x0005907a01007387 */ /* 0x000fe20000100800 */
[----:B------:R-:W5:Y:S01]  /*1990*/  LDCU.64 UR18, c[0x0][0x390] ;  /* 0x00007200ff1277ac */ /* 0x000f620008000a00 */
[----:B------:R-:W1:Y:S02]  /*19a0*/  @!P2 SYNCS.CCTL.IV [UR7+0x4000] ;  /* 0x00400000ff00a9b1 */ /* 0x000e640008000007 */
[----:B------:R-:W-:Y:S01]  /*19b0*/  STL [R1+0x58c], R121 ;  /* 0x00058c7901007387 */ /* 0x000fe20000100800 */
[----:B------:R-:W1:Y:S03]  /*19c0*/  LDCU.64 UR20, c[0x0][0x390] ;  /* 0x00007200ff1477ac */ /* 0x000e660008000a00 */
[----:B------:R-:W-:Y:S01]  /*19d0*/  STL [R1+0x588], R120 ;  /* 0x0005887801007387 */ /* 0x000fe20000100800 */
[----:B------:R-:W1:Y:S01]  /*19e0*/  LDCU.64 UR24, c[0x0][0x390] ;  /* 0x00007200ff1877ac */ /* 0x000e620008000a00 */
[----:B0-----:R-:W-:-:S02]  /*19f0*/  IMAD.MOV.U32 R5, RZ, RZ, R60 ;  /* 0x000000ffff057224 */ /* 0x001fc400078e003c */
[----:B------:R-:W-:Y:S01]  /*1a00*/  STL [R1+0x584], R119 ;  /* 0x0005847701007387 */ /* 0x000fe20000100800 */
[----:B------:R-:W-:Y:S01]  /*1a10*/  IMAD.MOV.U32 R4, RZ, RZ, R61 ;  /* 0x000000ffff047224 */ /* 0x000fe200078e003d */
[----:B------:R-:W0:Y:S02]  /*1a20*/  LDCU.64 UR26, c[0x0][0x390] ;  /* 0x00007200ff1a77ac */ /* 0x000e240008000a00 */
[----:B------:R-:W-:Y:S01]  /*1a30*/  STL [R1+0x580], R118 ;  /* 0x0005807601007387 */ /* 0x000fe20000100800 */
[----:B------:R-:W0:Y:S03]  /*1a40*/  LDCU.64 UR28, c[0x0][0x390] ;  /* 0x00007200ff1c77ac */ /* 0x000e260008000a00 */
        /* <DEDUP_REMOVED lines=10> */
[----:B------:R-:W-:Y:S04]  /*1af0*/  STL [R1+0x364], R112 ;  /* 0x0003647001007387 */ /* 0x000fe80000100800 */
        /* <DEDUP_REMOVED lines=8> */
[----:B------:R-:W-:Y:S04]  /*1b80*/  STL.64 [R1+0x190], R8 ;  /* 0x0001900801007387 */ /* 0x000fe80000100a00 */
        /* <DEDUP_REMOVED lines=24> */
[----:B------:R-:W-:Y:S04]  /*1d10*/  STL [R1+0x25c], R59 ;  /* 0x00025c3b01007387 */ /* 0x000fe80000100800 */
[----:B------:R-:W-:Y:S04]  /*1d20*/  STL.64 [R1+0x268], R62 ;  /* 0x0002683e01007387 */ /* 0x000fe80000100a00 */
[----:B------:R-:W-:Y:S04]  /*1d30*/  STL.64 [R1+0x270], R64 ;  /* 0x0002704001007387 */ /* 0x000fe80000100a00 */
[----:B------:R-:W-:Y:S04]  /*1d40*/  STL.64 [R1+0x278], R66 ;  /* 0x0002784201007387 */ /* 0x000fe80000100a00 */
[----:B------:R0:W-:Y:S04]  /*1d50*/  STL.64 [R1+0x280], R68 ;  /* 0x0002804401007387 */ /* 0x0001e80000100a00 */
[----:B------:R1:W-:Y:S04]  /*1d60*/  STL.64 [R1+0x288], R70 ;  /* 0x0002884601007387 */ /* 0x0003e80000100a00 */
[----:B0-----:R-:W2:Y:S01]  /*1d70*/  LDL.LU R68, [R1+0x25c] ;  /* 0x00025c0001447983 */ /* 0x001ea20000300800 */
[----:B------:R-:W-:-:S03]  /*1d80*/  IMAD.MOV.U32 R69, RZ, RZ, R58 ;  /* 0x000000ffff457224 */ /* 0x000fc600078e003a */
[----:B------:R-:W2:Y:S04]  /*1d90*/  LDL.LU R113, [R1+0x268] ;  /* 0x0002680001717983 */ /* 0x000ea80000300800 */
[----:B------:R-:W2:Y:S04]  /*1da0*/  LDL.LU R112, [R1+0x26c] ;  /* 0x00026c0001707983 */ /* 0x000ea80000300800 */
[----:B------:R-:W2:Y:S04]  /*1db0*/  LDL.LU R108, [R1+0x270] ;  /* 0x00027000016c7983 */ /* 0x000ea80000300800 */
[----:B------:R-:W2:Y:S04]  /*1dc0*/  LDL.LU R107, [R1+0x274] ;  /* 0x00027400016b7983 */ /* 0x000ea80000300800 */
[----:B------:R-:W2:Y:S04]  /*1dd0*/  LDL.LU R75, [R1+0x278] ;  /* 0x00027800014b7983 */ /* 0x000ea80000300800 */
[----:B------:R-:W2:Y:S04]  /*1de0*/  LDL.LU R74, [R1+0x27c] ;  /* 0x00027c00014a7983 */ /* 0x000ea80000300800 */
[----:B------:R-:W2:Y:S04]  /*1df0*/  LDL.LU R73, [R1+0x280] ;  /* 0x0002800001497983 */ /* 0x000ea80000300800 */
[----:B------:R-:W2:Y:S04]  /*1e00*/  LDL.LU R72, [R1+0x284] ;  /* 0x0002840001487983 */ /* 0x000ea80000300800 */
[----:B-1----:R-:W2:Y:S04]  /*1e10*/  LDL.LU R71, [R1+0x288] ;  /* 0x0002880001477983 */ /* 0x002ea80000300800 */
[----:B------:R-:W2:Y:S04]  /*1e20*/  LDL.LU R70, [R1+0x28c] ;  /* 0x00028c0001467983 */ /* 0x000ea80000300800 */
[----:B------:R0:W-:Y:S02]  /*1e30*/  STL.64 [R1+0x5a0], R4 ;  /* 0x0005a00401007387 */ /* 0x0001e40000100a00 */
[----:B0-----:R-:W0:Y:S02]  /*1e40*/  LDTM.x64 R4, tmem[UR4+0x40] ;  /* 0x00004004000479ee */ /* 0x001e240008340000 */
[----:B0-----:R-:W-:Y:S04]  /*1e50*/  STL.64 [R1+0x100], R4 ;  /* 0x0001000401007387 */ /* 0x001fe80000100a00 */
[----:B------:R-:W-:Y:S04]  /*1e60*/  STL.64 [R1+0x108], R6 ;  /* 0x0001080601007387 */ /* 0x000fe80000100a00 */
[----:B------:R-:W-:Y:S04]  /*1e70*/  STL.64 [R1+0x110], R8 ;  /* 0x0001100801007387 */ /* 0x000fe80000100a00 */
[----:B------:R-:W-:Y:S04]  /*1e80*/  STL.64 [R1+0x118], R10 ;  /* 0x0001180a01007387 */ /* 0x000fe80000100a00 */
[----:B------:R-:W-:Y:S01]  /*1e90*/  STL.64 [R1+0x120], R12 ;  /* 0x0001200c01007387 */ /* 0x000fe20000100a00 */
[----:B------:R-:W-:-:S03]  /*1ea0*/  IMAD.MOV.U32 R125, RZ, RZ, R22 ;  /* 0x000000ffff7d7224 */ /* 0x000fc600078e0016 */
[----:B------:R-:W-:Y:S01]  /*1eb0*/  STL.64 [R1+0x128], R14 ;  /* 0x0001280e01007387 */ /* 0x000fe20000100a00 */
[----:B------:R-:W-:-:S03]  /*1ec0*/  IMAD.MOV.U32 R124, RZ, RZ, R23 ;  /* 0x000000ffff7c7224 */ /* 0x000fc600078e0017 */
[----:B------:R-:W-:Y:S01]  /*1ed0*/  STL.64 [R1+0x130], R16 ;  /* 0x0001301001007387 */ /* 0x000fe20000100a00 */
[----:B------:R-:W-:Y:S02]  /*1ee0*/  IMAD.MOV.U32 R123, RZ, RZ, R24 ;  /* 0x000000ffff7b7224 */ /* 0x000fe400078e0018 */
[----:B------:R-:W-:Y:S01]  /*1ef0*/  IMAD.MOV.U32 R122, RZ, RZ, R25 ;  /* 0x000000ffff7a7224 */ /* 0x000fe200078e0019 */
[----:B------:R-:W-:Y:S01]  /*1f00*/  STL.64 [R1+0x138], R18 ;  /* 0x0001381201007387 */ /* 0x000fe20000100a00 */
[----:B------:R-:W-:Y:S02]  /*1f10*/  IMAD.MOV.U32 R121, RZ, RZ, R26 ;  /* 0x000000ffff797224 */ /* 0x000fe400078e001a */
[----:B------:R-:W-:Y:S01]  /*1f20*/  IMAD.MOV.U32 R120, RZ, RZ, R27 ;  /* 0x000000ffff787224 */ /* 0x000fe200078e001b */
[----:B------:R0:W-:Y:S01]  /*1f30*/  STL.64 [R1+0x140], R20 ;  /* 0x0001401401007387 */ /* 0x0001e20000100a00 */
[----:B------:R-:W-:Y:S02]  /*1f40*/  IMAD.MOV.U32 R119, RZ, RZ, R28 ;  /* 0x000000ffff777224 */ /* 0x000fe400078e001c */
[----:B------:R-:W-:-:S02]  /*1f50*/  IMAD.MOV.U32 R118, RZ, RZ, R29 ;  /* 0x000000ffff767224 */ /* 0x000fc400078e001d */
[----:B------:R-:W-:Y:S02]  /*1f60*/  IMAD.MOV.U32 R117, RZ, RZ, R30 ;  /* 0x000000ffff757224 */ /* 0x000fe400078e001e */
[----:B------:R-:W-:Y:S02]  /*1f70*/  IMAD.MOV.U32 R116, RZ, RZ, R31 ;  /* 0x000000ffff747224 */ /* 0x000fe400078e001f */
[----:B------:R-:W-:Y:S02]  /*1f80*/  IMAD.MOV.U32 R115, RZ, RZ, R32 ;  /* 0x000000ffff737224 */ /* 0x000fe400078e0020 */
[----:B------:R-:W-:Y:S02]  /*1f90*/  IMAD.MOV.U32 R114, RZ, RZ, R33 ;  /* 0x000000ffff727224 */ /* 0x000fe400078e0021 */
        /* <DEDUP_REMOVED lines=34> */
[----:B0-----:R-:W0:Y:S02]  /*21c0*/  LDTM.x64 R4, tmem[UR4+0x80] ;  /* 0x00008004000479ee */ /* 0x001e240008340000 */
[----:B0-----:R0:W-:Y:S04]  /*21d0*/  STL.64 [R1], R4 ;  /* 0x0000000401007387 */ /* 0x0011e80000100a00 */
        /* <DEDUP_REMOVED lines=30> */
[----:B------:R1:W-:Y:S04]  /*23c0*/  STL.64 [R1+0xf8], R66 ;  /* 0x0000f84201007387 */ /* 0x0003e80000100a00 */
[----:B0-----:R-:W2:Y:S01]  /*23d0*/  LDL.LU.64 R4, [R1+0x5a0] ;  /* 0x0005a00001047983 */ /* 0x001ea20000300a00 */
[----:B------:R-:W0:Y:S02]  /*23e0*/  S2R R0, SR_TID.X ;  /* 0x0000000000007919 */ /* 0x000e240000002100 */
[----:B0-----:R-:W-:-:S02]  /*23f0*/  IMAD.SHL.U32 R2, R0, 0x1000, RZ ;  /* 0x0000100000027824 */ /* 0x001fc400078e00ff */
[----:B------:R-:W-:-:S03]  /*2400*/  IMAD.SHL.U32 R3, R0, 0x10, RZ ;  /* 0x0000001000037824 */ /* 0x000fc600078e00ff */
[----:B------:R-:W-:-:S04]  /*2410*/  LOP3.LUT R2, R2, 0x7000, RZ, 0xc0, !PT ;  /* 0x0000700002027812 */ /* 0x000fc800078ec0ff */
[----:B------:R-:W-:Y:S01]  /*2420*/  LOP3.LUT R2, R2, 0xff0, R3, 0xf8, !PT ;  /* 0x00000ff002027812 */ /* 0x000fe200078ef803 */
[----:B--2---:R-:W-:Y:S02]  /*2430*/  IMAD.MOV.U32 R3, RZ, RZ, R5 ;  /* 0x000000ffff037224 */ /* 0x004fe400078e0005 */
[----:B------:R-:W-:Y:S02]  /*2440*/  IMAD.MOV.U32 R0, RZ, RZ, R4 ;  /* 0x000000ffff007224 */ /* 0x000fe400078e0004 */
[----:B-1----:R-:W0:Y:S01]  /*2450*/  LDTM.x64 R4, tmem[UR4+0xc0] ;  /* 0x0000c004000479ee */ /* 0x002e220008340000 */
[----:B------:R-:W-:Y:S01]  /*2460*/  NOP ;  /* 0x0000000000007918 */ /* 0x000fe20000000000 */
[----:B------:R-:W1:Y:S01]  /*2470*/  LDCU.64 UR4, c[0x0][0x390] ;  /* 0x00007200ff0477ac */ /* 0x000e620008000a00 */
[----:B0-----:R-:W-:Y:S04]  /*2480*/  STL.64 [R1+0x468], R66 ;  /* 0x0004684201007387 */ /* 0x001fe80000100a00 */
        /* <DEDUP_REMOVED lines=31> */
[----:B0-----:R-:W2:Y:S04]  /*2680*/  LDL.LU R4, [R1+0x190] ;  /* 0x0001900001047983 */ /* 0x001ea80000300800 */
[----:B------:R-:W2:Y:S04]  /*2690*/  LDL.LU R5, [R1+0x194] ;  /* 0x0001940001057983 */ /* 0x000ea80000300800 */
[----:B------:R-:W2:Y:S04]  /*26a0*/  LDL.LU R6, [R1+0x198] ;  /* 0x0001980001067983 */ /* 0x000ea80000300800 */
[----:B------:R-:W2:Y:S04]  /*26b0*/  LDL.LU R7, [R1+0x19c] ;  /* 0x00019c0001077983 */ /* 0x000ea80000300800 */
[----:B------:R-:W3:Y:S04]  /*26c0*/  LDL.LU R8, [R1+0x1a0] ;  /* 0x0001a00001087983 */ /* 0x000ee80000300800 */
[----:B------:R-:W3:Y:S04]  /*26d0*/  LDL.LU R9, [R1+0x1a4] ;  /* 0x0001a40001097983 */ /* 0x000ee80000300800 */
[----:B------:R-:W3:Y:S04]  /*26e0*/  LDL.LU R10, [R1+0x1a8] ;  /* 0x0001a800010a7983 */ /* 0x000ee80000300800 */
[----:B------:R-:W3:Y:S04]  /*26f0*/  LDL.LU R11, [R1+0x1ac] ;  /* 0x0001ac00010b7983 */ /* 0x000ee80000300800 */
[----:B------:R-:W4:Y:S04]  /*2700*/  LDL.LU R12, [R1+0x1b0] ;  /* 0x0001b000010c7983 */ /* 0x000f280000300800 */
[----:B------:R-:W4:Y:S04]  /*2710*/  LDL.LU R13, [R1+0x1b4] ;  /* 0x0001b400010d7983 */ /* 0x000f280000300800 */
[----:B------:R-:W4:Y:S04]  /*2720*/  LDL.LU R14, [R1+0x1b8] ;  /* 0x0001b800010e7983 */ /* 0x000f280000300800 */
[----:B------:R-:W4:Y:S04]  /*2730*/  LDL.LU R15, [R1+0x1bc] ;  /* 0x0001bc00010f7983 */ /* 0x000f280000300800 */
[----:B------:R-:W5:Y:S04]  /*2740*/  LDL.LU R16, [R1+0x1c0] ;  /* 0x0001c00001107983 */ /* 0x000f680000300800 */
        /* <DEDUP_REMOVED lines=36> */
[----:B------:R-:W5:Y:S01]  /*2990*/  LDL.LU R53, [R1+0x254] ;  /* 0x0002540001357983 */ /* 0x000f620000300800 */
[----:B------:R-:W-:Y:S01]  /*29a0*/  BAR.SYNC.DEFER_BLOCKING 0x0 ;  /* 0x0000000000007b1d */ /* 0x000fe20000010000 */
[----:B------:R-:W-:-:S02]  /*29b0*/  IMAD.MOV.U32 R55, RZ, RZ, R68 ;  /* 0x000000ffff377224 */ /* 0x000fc400078e0044 */
[----:B------:R-:W-:Y:S02]  /*29c0*/  IMAD.MOV.U32 R57, RZ, RZ, R0 ;  /* 0x000000ffff397224 */ /* 0x000fe400078e0000 */
[----:B------:R-:W-:Y:S01]  /*29d0*/  IMAD.MOV.U32 R54, RZ, RZ, R69 ;  /* 0x000000ffff367224 */ /* 0x000fe200078e0045 */
[----:B------:R-:W0:Y:S01]  /*29e0*/  S2R R68, SR_TID.X ;  /* 0x0000000000447919 */ /* 0x000e220000002100 */
[----:B------:R-:W1:Y:S01]  /*29f0*/  S2R R0, SR_TID.X ;  /* 0x0000000000007919 */ /* 0x000e620000002100 */
[----:B------:R-:W1:Y:S01]  /*2a00*/  S2R R69, SR_TID.X ;  /* 0x0000000000457919 */ /* 0x000e620000002100 */
[----:B------:R-:W-:Y:S01]  /*2a10*/  IMAD.MOV.U32 R62, RZ, RZ, R75 ;  /* 0x000000ffff3e7224 */ /* 0x000fe200078e004b */
[C---:B------:R-:W-:Y:S01]  /*2a20*/  LOP3.LUT R75, R2.reuse, 0x10, RZ, 0x3c, !PT ;  /* 0x00000010024b7812 */ /* 0x040fe200078e3cff */
        /* <DEDUP_REMOVED lines=11> */
[----:B------:R-:W-:-:S02]  /*2ae0*/  LOP3.LUT R3, R2, 0x70, RZ, 0x3c, !PT ;  /* 0x0000007002037812 */ /* 0x000fc400078e3cff */
[----:B0-----:R-:W-:Y:S02]  /*2af0*/  LOP3.LUT R68, R68, 0xe0, RZ, 0xc0, !PT ;  /* 0x000000e044447812 */ /* 0x001fe400078ec0ff */
[----:B-1----:R-:W-:-:S03]  /*2b00*/  LOP3.LUT R0, R0, 0x1f, RZ, 0xc0, !PT ;  /* 0x0000001f00007812 */ /* 0x002fc600078ec0ff */
[----:B------:R-:W-:Y:S01]  /*2b10*/  IMAD.SHL.U32 R68, R68, 0x80, RZ ;  /* 0x0000008044447824 */ /* 0x000fe200078e00ff */
[----:B------:R-:W-:Y:S01]  /*2b20*/  LOP3.LUT R69, R69, 0xe0, RZ, 0xc0, !PT ;  /* 0x000000e045457812 */ /* 0x000fe200078ec0ff */
[----:B------:R-:W-:-:S03]  /*2b30*/  IMAD.SHL.U32 R0, R0, 0x10, RZ ;  /* 0x0000001000007824 */ /* 0x000fc600078e00ff */
[----:B------:R-:W-:-:S04]  /*2b40*/  SHF.R.U32.HI R69, RZ, 0x1, R69 ;  /* 0x00000001ff457819 */ /* 0x000fc80000011645 */
[----:B------:R-:W-:Y:S01]  /*2b50*/  LOP3.LUT R0, R69, R68, R0, 0x1e, !PT ;  /* 0x0000004445007212 */ /* 0x000fe200078e1e00 */
[----:B--2---:R-:W-:Y:S04]  /*2b60*/  STS.128 [R2+UR7], R4 ;  /* 0x0000000402007988 */ /* 0x004fe80008000c07 */
[----:B---3--:R-:W-:Y:S04]  /*2b70*/  STS.128 [R75+UR7], R8 ;  /* 0x000000084b007988 */ /* 0x008fe80008000c07 */
[----:B----4-:R-:W-:Y:S04]  /*2b80*/  STS.128 [R74+UR7], R12 ;  /* 0x0000000c4a007988 */ /* 0x010fe80008000c07 */
[----:B-----5:R-:W-:Y:S04]  /*2b90*/  STS.128 [R73+UR7], R16 ;  /* 0x0000001049007988 */ /* 0x020fe80008000c07 */
[----:B------:R-:W-:Y:S04]  /*2ba0*/  STS.128 [R72+UR7], R20 ;  /* 0x0000001448007988 */ /* 0x000fe80008000c07 */
[----:B------:R-:W-:Y:S04]  /*2bb0*/  STS.128 [R71+UR7], R24 ;  /* 0x0000001847007988 */ /* 0x000fe80008000c07 */
[----:B------:R-:W-:Y:S04]  /*2bc0*/  STS.128 [R70+UR7], R28 ;  /* 0x0000001c46007988 */ /* 0x000fe80008000c07 */
[----:B------:R-:W-:Y:S01]  /*2bd0*/  STS.128 [R3+UR7], R32 ;  /* 0x0000002003007988 */ /* 0x000fe20008000c07 */
[----:B------:R-:W-:Y:S06]  /*2be0*/  BAR.SYNC.DEFER_BLOCKING 0x0 ;  /* 0x0000000000007b1d */ /* 0x000fec0000010000 */
[----:B------:R-:W0:Y:S01]  /*2bf0*/  LDSM.16.M88.4 R4, [R0+UR7] ;  /* 0x000000070004783b */ /* 0x000e220008000200 */
[----:B------:R-:W-:-:S02]  /*2c00*/  IMAD.MOV.U32 R58, RZ, RZ, R113 ;  /* 0x000000ffff3a7224 */ /* 0x000fc400078e0071 */
[----:B------:R-:W-:Y:S01]  /*2c10*/  IMAD.MOV.U32 R60, RZ, RZ, R108 ;  /* 0x000000ffff3c7224 */ /* 0x000fe200078e006c */
[----:B------:R-:W-:Y:S04]  /*2c20*/  LDSM.16.M88.4 R12, [R0+UR7+0x400] ;  /* 0x00040007000c783b */ /* 0x000fe80008000200 */
[----:B------:R-:W-:Y:S01]  /*2c30*/  LDSM.16.M88.4 R8, [R0+UR7+0x600] ;  /* 0x000600070008783b */ /* 0x000fe20008000200 */
[----:B0-----:R-:W-:-:S03]  /*2c40*/  IMAD.MOV.U32 R113, RZ, RZ, R4 ;  /* 0x000000ffff717224 */ /* 0x001fc600078e0004 */
[----:B------:R-:W-:Y:S01]  /*2c50*/  STL.64 [R1+0x290], R6 ;  /* 0x0002900601007387 */ /* 0x000fe20000100a00 */
[----:B------:R-:W-:-:S03]  /*2c60*/  IMAD.MOV.U32 R108, RZ, RZ, R5 ;  /* 0x000000ffff6c7224 */ /* 0x000fc600078e0005 */
[----:B------:R-:W0:Y:S04]  /*2c70*/  LDSM.16.M88.4 R4, [R0+UR7+0x200] ;  /* 0x000200070004783b */ /* 0x000e280008000200 */
[----:B0-----:R-:W-:Y:S04]  /*2c80*/  STL.64 [R1+0x298], R4 ;  /* 0x0002980401007387 */ /* 0x001fe80000100a00 */
[----:B------:R-:W-:Y:S04]  /*2c90*/  STL.64 [R1+0x2a0], R6 ;  /* 0x0002a00601007387 */ /* 0x000fe80000100a00 */
[----:B------:R-:W0:Y:S04]  /*2ca0*/  LDSM.16.M88.4 R4, [R0+UR7+0x800] ;  /* 0x000800070004783b */ /* 0x000e280008000200 */
[----:B------:R-:W-:Y:S04]  /*2cb0*/  STL.64 [R1+0x2a8], R12 ;  /* 0x0002a80c01007387 */ /* 0x000fe80000100a00 */
[----:B------:R-:W-:Y:S04]  /*2cc0*/  STL.64 [R1+0x2b0], R14 ;  /* 0x0002b00e01007387 */ /* 0x000fe80000100a00 */
[----:B------:R-:W-:Y:S04]  /*2cd0*/  STL.64 [R1+0x2b8], R8 ;  /* 0x0002b80801007387 */ /* 0x000fe80000100a00 */
[----:B------:R-:W-:Y:S04]  /*2ce0*/  STL.64 [R1+0x2c0], R10 ;  /* 0x0002c00a01007387 */ /* 0x000fe80000100a00 */
[----:B------:R-:W1:Y:S04]  /*2cf0*/  LDSM.16.M88.4 R12, [R0+UR7+0xa00] ;  /* 0x000a0007000c783b */ /* 0x000e680008000200 */
[----:B------:R-:W2:Y:S04]  /*2d00*/  LDSM.16.M88.4 R8, [R0+UR7+0xc00] ;  /* 0x000c00070008783b */ /* 0x000ea80008000200 */
[----:B0-----:R-:W-:Y:S04]  /*2d10*/  STL.64 [R1+0x2c8], R4 ;  /* 0x0002c80401007387 */ /* 0x001fe80000100a00 */
[----:B------:R-:W-:Y:S04]  /*2d20*/  STL.64 [R1+0x2d0], R6 ;  /* 0x0002d00601007387 */ /* 0x000fe80000100a00 */
[----:B------:R-:W0:Y:S01]  /*2d30*/  LDSM.16.M88.4 R4, [R0+UR7+0xe00] ;  /* 0x000e00070004783b */ /* 0x000e220008000200 */
[----:B------:R-:W-:Y:S01]  /*2d40*/  BAR.SYNC.DEFER_BLOCKING 0x0 ;  /* 0x0000000000007b1d */ /* 0x000fe20000010000 */
[----:B------:R-:W-:-:S02]  /*2d50*/  IMAD.MOV.U32 R59, RZ, RZ, R112 ;  /* 0x000000ffff3b7224 */ /* 0x000fc400078e0070 */
[----:B------:R-:W-:-:S03]  /*2d60*/  IMAD.MOV.U32 R61, RZ, RZ, R107 ;  /* 0x000000ffff3d7224 */ /* 0x000fc600078e006b */
[----:B------:R-:W-:Y:S04]  /*2d70*/  STS.128 [R2+UR7], R36 ;  /* 0x0000002402007988 */ /* 0x000fe80008000c07 */
[----:B------:R-:W-:Y:S04]  /*2d80*/  STS.128 [R75+UR7], R40 ;  /* 0x000000284b007988 */ /* 0x000fe80008000c07 */
[----:B------:R-:W-:Y:S04]  /*2d90*/  STS.128 [R74+UR7], R44 ;  /* 0x0000002c4a007988 */ /* 0x000fe80008000c07 */
[----:B------:R-:W-:Y:S04]  /*2da0*/  STS.128 [R73+UR7], R48 ;  /* 0x0000003049007988 */ /* 0x000fe80008000c07 */
[----:B------:R-:W-:Y:S04]  /*2db0*/  STS.128 [R72+UR7], R52 ;  /* 0x0000003448007988 */ /* 0x000fe80008000c07 */
[----:B------:R-:W-:Y:S04]  /*2dc0*/  STS.128 [R71+UR7], R56 ;  /* 0x0000003847007988 */ /* 0x000fe80008000c07 */
[----:B------:R-:W-:Y:S04]  /*2dd0*/  STS.128 [R70+UR7], R60 ;  /* 0x0000003c46007988 */ /* 0x000fe80008000c07 */
[----:B------:R-:W-:Y:S04]  /*2de0*/  STS.128 [R3+UR7], R64 ;  /* 0x0000004003007988 */ /* 0x000fe80008000c07 */
[----:B-1----:R-:W-:Y:S04]  /*2df0*/  STL.64 [R1+0x2f8], R12 ;  /* 0x0002f80c01007387 */ /* 0x002fe80000100a00 */
[----:B------:R-:W-:Y:S01]  /*2e00*/  STL.64 [R1+0x300], R14 ;  /* 0x0003000e01007387 */ /* 0x000fe20000100a00 */
[----:B------:R-:W-:Y:S06]  /*2e10*/  BAR.SYNC.DEFER_BLOCKING 0x0 ;  /* 0x0000000000007b1d */ /* 0x000fec0000010000 */
[----:B--2---:R-:W-:Y:S04]  /*2e20*/  STL.64 [R1+0x2e8], R8 ;  /* 0x0002e80801007387 */ /* 0x004fe80000100a00 */
[----:B------:R-:W-:Y:S04]  /*2e30*/  STL.64 [R1+0x2f0], R10 ;  /* 0x0002f00a01007387 */ /* 0x000fe80000100a00 */
[----:B0-----:R-:W-:Y:S04]  /*2e40*/  STL.64 [R1+0x2d8], R4 ;  /* 0x0002d80401007387 */ /* 0x001fe80000100a00 */
[----:B------:R-:W-:Y:S04]  /*2e50*/  STL.64 [R1+0x2e0], R6 ;  /* 0x0002e00601007387 */ /* 0x000fe80000100a00 */
[----:B------:R-:W0:Y:S04]  /*2e60*/  LDSM.16.M88.4 R4, [R0+UR7] ;  /* 0x000000070004783b */ /* 0x000e280008000200 */
[----:B------:R-:W1:Y:S04]  /*2e70*/  LDSM.16.M88.4 R8, [R0+UR7+0x200] ;  /* 0x000200070008783b */ /* 0x000e680008000200 */
[----:B------:R-:W-:Y:S01]  /*2e80*/  LDSM.16.M88.4 R12, [R0+UR7+0x600] ;  /* 0x00060007000c783b */ /* 0x000fe20008000200 */
[----:B0-----:R-:W-:-:S03]  /*2e90*/  IMAD.MOV.U32 R112, RZ, RZ, R4 ;  /* 0x000000ffff707224 */ /* 0x001fc600078e0004 */
[----:B------:R-:W-:Y:S01]  /*2ea0*/  STL.64 [R1+0x218], R6 ;  /* 0x0002180601007387 */ /* 0x000fe20000100a00 */
[----:B------:R-:W-:-:S03]  /*2eb0*/  IMAD.MOV.U32 R107, RZ, RZ, R5 ;  /* 0x000000ffff6b7224 */ /* 0x000fc600078e0005 */
[----:B------:R-:W0:Y:S04]  /*2ec0*/  LDSM.16.M88.4 R4, [R0+UR7+0x400] ;  /* 0x000400070004783b */ /* 0x000e280008000200 */
[----:B-1----:R-:W-:Y:S04]  /*2ed0*/  STL.64 [R1+0x220], R8 ;  /* 0x0002200801007387 */ /* 0x002fe80000100a00 */
[----:B------:R-:W-:Y:S04]  /*2ee0*/  STL.64 [R1+0x228], R10 ;  /* 0x0002280a01007387 */ /* 0x000fe80000100a00 */
[----:B------:R-:W1:Y:S04]  /*2ef0*/  LDSM.16.M88.4 R8, [R0+UR7+0x800] ;  /* 0x000800070008783b */ /* 0x000e680008000200 */
[----:B0-----:R-:W-:Y:S04]  /*2f00*/  STL.64 [R1+0x230], R4 ;  /* 0x0002300401007387 */ /* 0x001fe80000100a00 */
[----:B------:R-:W-:Y:S04]  /*2f10*/  STL.64 [R1+0x238], R6 ;  /* 0x0002380601007387 */ /* 0x000fe80000100a00 */
[----:B------:R-:W0:Y:S04]  /*2f20*/  LDSM.16.M88.4 R4, [R0+UR7+0xa00] ;  /* 0x000a00070004783b */ /* 0x000e280008000200 */
[----:B------:R-:W-:Y:S04]  /*2f30*/  STL.64 [R1+0x240], R12 ;  /* 0x0002400c01007387 */ /* 0x000fe80000100a00 */
[----:B------:R-:W-:Y:S04]  /*2f40*/  STL.64 [R1+0x248], R14 ;  /* 0x0002480e01007387 */ /* 0x000fe80000100a00 */
[----:B------:R-:W2:Y:S04]  /*2f50*/  LDSM.16.M88.4 R12, [R0+UR7+0xc00] ;  /* 0x000c0007000c783b */ /* 0x000ea80008000200 */
[----:B-1----:R-:W-:Y:S04]  /*2f60*/  STL.64 [R1+0x250], R8 ;  /* 0x0002500801007387 */ /* 0x002fe80000100a00 */
[----:B------:R-:W-:Y:S04]  /*2f70*/  STL.64 [R1+0x258], R10 ;  /* 0x0002580a01007387 */ /* 0x000fe80000100a00 */
[----:B------:R-:W1:Y:S04]  /*2f80*/  LDSM.16.M88.4 R8, [R0+UR7+0xe00] ;  /* 0x000e00070008783b */ /* 0x000e680008000200 */
[----:B0-----:R0:W-:Y:S04]  /*2f90*/  STL.64 [R1+0x280], R4 ;  /* 0x0002800401007387 */ /* 0x0011e80000100a00 */
[----:B------:R3:W-:Y:S04]  /*2fa0*/  STL.64 [R1+0x288], R6 ;  /* 0x0002880601007387 */ /* 0x0007e80000100a00 */
[----:B0-----:R-:W4:Y:S04]  /*2fb0*/  LDL.LU R4, [R1] ;  /* 0x0000000001047983 */ /* 0x001f280000300800 */
[----:B--2---:R-:W-:Y:S04]  /*2fc0*/  STL.64 [R1+0x270], R12 ;  /* 0x0002700c01007387 */ /* 0x004fe80000100a00 */
[----:B------:R-:W-:Y:S04]  /*2fd0*/  STL.64 [R1+0x278], R14 ;  /* 0x0002780e01007387 */ /* 0x000fe80000100a00 */
[----:B-1----:R0:W-:Y:S04]  /*2fe0*/  STL.64 [R1+0x260], R8 ;  /* 0x0002600801007387 */ /* 0x0021e80000100a00 */
[----:B------:R1:W-:Y:S04]  /*2ff0*/  STL.64 [R1+0x268], R10 ;  /* 0x0002680a01007387 */ /* 0x0003e80000100a00 */
[----:B------:R-:W4:Y:S04]  /*3000*/  LDL.LU R5, [R1+0x4] ;  /* 0x0000040001057983 */ /* 0x000f280000300800 */
[----:B---3--:R-:W2:Y:S04]  /*3010*/  LDL.LU R6, [R1+0x8] ;  /* 0x0000080001067983 */ /* 0x008ea80000300800 */
[----:B------:R-:W2:Y:S04]  /*3020*/  LDL.LU R7, [R1+0xc] ;  /* 0x00000c0001077983 */ /* 0x000ea80000300800 */
[----:B0-----:R-:W3:Y:S04]  /*3030*/  LDL.LU R8, [R1+0x10] ;  /* 0x0000100001087983 */ /* 0x001ee80000300800 */
[----:B------:R-:W3:Y:S04]  /*3040*/  LDL.LU R9, [R1+0x14] ;  /* 0x0000140001097983 */ /* 0x000ee80000300800 */
[----:B-1----:R-:W5:Y:S04]  /*3050*/  LDL.LU R10, [R1+0x18] ;  /* 0x00001800010a7983 */ /* 0x002f680000300800 */
[----:B------:R-:W5:Y:S04]  /*3060*/  LDL.LU R11, [R1+0x1c] ;  /* 0x00001c00010b7983 */ /* 0x000f680000300800 */
        /* <DEDUP_REMOVED lines=55> */
[----:B------:R-:W2:Y:S01]  /*33e0*/  LDL.LU R67, [R1+0xfc] ;  /* 0x0000fc0001437983 */ /* 0x000ea20000300800 */
[----:B------:R-:W-:Y:S06]  /*33f0*/  BAR.SYNC.DEFER_BLOCKING 0x0 ;  /* 0x0000000000007b1d */ /* 0x000fec0000010000 */
[----:B--2---:R-:W-:Y:S04]  /*3400*/  STL.64 [R1+0x568], R66 ;  /* 0x0005684201007387 */ /* 0x004fe80000100a00 */
        /* <DEDUP_REMOVED lines=27> */
[----:B-----5:R-:W-:Y:S04]  /*35c0*/  STL.64 [R1+0x488], R10 ;  /* 0x0004880a01007387 */ /* 0x020fe80000100a00 */
[----:B---3--:R-:W-:Y:S04]  /*35d0*/  STL.64 [R1+0x480], R8 ;  /* 0x0004800801007387 */ /* 0x008fe80000100a00 */
[----:B------:R-:W-:Y:S04]  /*35e0*/  STL.64 [R1+0x478], R6 ;  /* 0x0004780601007387 */ /* 0x000fe80000100a00 */
[----:B----4-:R0:W-:Y:S04]  /*35f0*/  STL.64 [R1+0x470], R4 ;  /* 0x0004700401007387 */ /* 0x0101e80000100a00 */
        /* <DEDUP_REMOVED lines=17> */
[----:B------:R-:W5:Y:S01]  /*3710*/  LDL.LU R21, [R1+0x144] ;  /* 0x0001440001157983 */ /* 0x000f620000300800 */
[----:B------:R-:W-:-:S02]  /*3720*/  IMAD.MOV.U32 R22, RZ, RZ, R125 ;  /* 0x000000ffff167224 */ /* 0x000fc400078e007d */
[----:B------:R-:W-:Y:S01]  /*3730*/  IMAD.MOV.U32 R23, RZ, RZ, R124 ;  /* 0x000000ffff177224 */ /* 0x000fe200078e007c */
[----:B------:R-:W5:Y:S01]  /*3740*/  LDL.LU R125, [R1+0x59c] ;  /* 0x00059c00017d7983 */ /* 0x000f620000300800 */
[----:B------:R-:W-:Y:S02]  /*3750*/  IMAD.MOV.U32 R24, RZ, RZ, R123 ;  /* 0x000000ffff187224 */ /* 0x000fe400078e007b */
[----:B------:R-:W-:Y:S01]  /*3760*/  IMAD.MOV.U32 R25, RZ, RZ, R122 ;  /* 0x000000ffff197224 */ /* 0x000fe200078e007a */
[----:B------:R-:W5:Y:S01]  /*3770*/  LDL.LU R124, [R1+0x598] ;  /* 0x00059800017c7983 */ /* 0x000f620000300800 */
[----:B------:R-:W-:Y:S02]  /*3780*/  IMAD.MOV.U32 R26, RZ, RZ, R121 ;  /* 0x000000ffff1a7224 */ /* 0x000fe400078e0079 */
[----:B------:R-:W-:Y:S01]  /*3790*/  IMAD.MOV.U32 R27, RZ, RZ, R120 ;  /* 0x000000ffff1b7224 */ /* 0x000fe200078e0078 */
        /* <DEDUP_REMOVED lines=18> */
[----:B------:R-:W5:Y:S04]  /*38c0*/  LDL.LU R117, [R1+0x57c] ;  /* 0x00057c0001757983 */ /* 0x000f680000300800 */
[----:B------:R-:W5:Y:S04]  /*38d0*/  LDL.LU R116, [R1+0x578] ;  /* 0x0005780001747983 */ /* 0x000f680000300800 */
[----:B------:R-:W5:Y:S04]  /*38e0*/  LDL.LU R115, [R1+0x574] ;  /* 0x0005740001737983 */ /* 0x000f680000300800 */
[----:B------:R-:W5:Y:S01]  /*38f0*/  LDL.LU R114, [R1+0x570] ;  /* 0x0005700001727983 */ /* 0x000f620000300800 */
        /* <DEDUP_REMOVED lines=22> */
[----:B------:R-:W-:Y:S01]  /*3a60*/  IMAD.MOV.U32 R58, RZ, RZ, R85 ;  /* 0x000000ffff3a7224 */ /* 0x000fe200078e0055 */
        /* <DEDUP_REMOVED lines=9> */
[----:B------:R-:W0:Y:S04]  /*3b00*/  LDSM.16.M88.4 R76, [R0+UR7] ;  /* 0x00000007004c783b */ /* 0x000e280008000200 */
[----:B------:R-:W1:Y:S04]  /*3b10*/  LDSM.16.M88.4 R4, [R0+UR7+0x200] ;  /* 0x000200070004783b */ /* 0x000e680008000200 */
[----:B------:R-:W2:Y:S04]  /*3b20*/  LDSM.16.M88.4 R12, [R0+UR7+0x400] ;  /* 0x00040007000c783b */ /* 0x000ea80008000200 */
[----:B------:R-:W3:Y:S04]  /*3b30*/  LDSM.16.M88.4 R8, [R0+UR7+0x600] ;  /* 0x000600070008783b */ /* 0x000ee80008000200 */
[----:B0-----:R-:W-:Y:S04]  /*3b40*/  STL.64 [R1+0x198], R78 ;  /* 0x0001984e01007387 */ /* 0x001fe80000100a00 */
[----:B-1----:R-:W-:Y:S04]  /*3b50*/  STL.64 [R1+0x1a0], R4 ;  /* 0x0001a00401007387 */ /* 0x002fe80000100a00 */
[----:B------:R-:W-:Y:S04]  /*3b60*/  STL.64 [R1+0x1a8], R6 ;  /* 0x0001a80601007387 */ /* 0x000fe80000100a00 */
[----:B------:R-:W0:Y:S04]  /*3b70*/  LDSM.16.M88.4 R4, [R0+UR7+0x800] ;  /* 0x000800070004783b */ /* 0x000e280008000200 */
[----:B--2---:R-:W-:Y:S04]  /*3b80*/  STL.64 [R1+0x1b0], R12 ;  /* 0x0001b00c01007387 */ /* 0x004fe80000100a00 */
[----:B------:R-:W-:Y:S04]  /*3b90*/  STL.64 [R1+0x1b8], R14 ;  /* 0x0001b80e01007387 */ /* 0x000fe80000100a00 */
[----:B------:R-:W1:Y:S04]  /*3ba0*/  LDSM.16.M88.4 R12, [R0+UR7+0xa00] ;  /* 0x000a0007000c783b */ /* 0x000e680008000200 */
[----:B---3--:R-:W-:Y:S04]  /*3bb0*/  STL.64 [R1+0x1c0], R8 ;  /* 0x0001c00801007387 */ /* 0x008fe80000100a00 */
[----:B------:R-:W-:Y:S04]  /*3bc0*/  STL.64 [R1+0x1c8], R10 ;  /* 0x0001c80a01007387 */ /* 0x000fe80000100a00 */
[----:B------:R-:W2:Y:S04]  /*3bd0*/  LDSM.16.M88.4 R8, [R0+UR7+0xc00] ;  /* 0x000c00070008783b */ /* 0x000ea80008000200 */
[----:B0-----:R-:W-:Y:S04]  /*3be0*/  STL.64 [R1+0x200], R4 ;  /* 0x0002000401007387 */ /* 0x001fe80000100a00 */
[----:B------:R-:W-:Y:S04]  /*3bf0*/  STL.64 [R1+0x208], R6 ;  /* 0x0002080601007387 */ /* 0x000fe80000100a00 */
[----:B------:R-:W0:Y:S01]  /*3c00*/  LDSM.16.M88.4 R4, [R0+UR7+0xe00] ;  /* 0x000e00070004783b */ /* 0x000e220008000200 */
[----:B------:R-:W-:Y:S01]  /*3c10*/  BAR.SYNC.DEFER_BLOCKING 0x0 ;  /* 0x0000000000007b1d */ /* 0x000fe20000010000 */
[----:B------:R-:W-:-:S02]  /*3c20*/  IMAD.MOV.U32 R59, RZ, RZ, R84 ;  /* 0x000000ffff3b7224 */ /* 0x000fc400078e0054 */
[----:B------:R-:W-:Y:S02]  /*3c30*/  IMAD.MOV.U32 R60, RZ, RZ, R83 ;  /* 0x000000ffff3c7224 */ /* 0x000fe400078e0053 */
[----:B------:R-:W-:Y:S02]  /*3c40*/  IMAD.MOV.U32 R61, RZ, RZ, R82 ;  /* 0x000000ffff3d7224 */ /* 0x000fe400078e0052 */
[----:B------:R-:W-:Y:S01]  /*3c50*/  IMAD.MOV.U32 R62, RZ, RZ, R81 ;  /* 0x000000ffff3e7224 */ /* 0x000fe200078e0051 */
[----:B-1----:R-:W-:Y:S01]  /*3c60*/  STL.64 [R1+0x1f0], R12 ;  /* 0x0001f00c01007387 */ /* 0x002fe20000100a00 */
[----:B------:R-:W-:-:S03]  /*3c70*/  IMAD.MOV.U32 R63, RZ, RZ, R80 ;  /* 0x000000ffff3f7224 */ /* 0x000fc600078e0050 */
[----:B------:R-:W-:Y:S04]  /*3c80*/  STL.64 [R1+0x1f8], R14 ;  /* 0x0001f80e01007387 */ /* 0x000fe80000100a00 */
[----:B--2---:R-:W-:Y:S04]  /*3c90*/  STL.64 [R1+0x1e0], R8 ;  /* 0x0001e00801007387 */ /* 0x004fe80000100a00 */
[----:B------:R-:W-:Y:S04]  /*3ca0*/  STS.128 [R2+UR7], R36 ;  /* 0x0000002402007988 */ /* 0x000fe80008000c07 */
[----:B------:R-:W-:Y:S04]  /*3cb0*/  STS.128 [R75+UR7], R40 ;  /* 0x000000284b007988 */ /* 0x000fe80008000c07 */
[----:B------:R-:W-:Y:S04]  /*3cc0*/  STS.128 [R74+UR7], R44 ;  /* 0x0000002c4a007988 */ /* 0x000fe80008000c07 */
[----:B------:R-:W-:Y:S04]  /*3cd0*/  STS.128 [R73+UR7], R48 ;  /* 0x0000003049007988 */ /* 0x000fe80008000c07 */
[----:B------:R-:W-:Y:S04]  /*3ce0*/  STS.128 [R72+UR7], R52 ;  /* 0x0000003448007988 */ /* 0x000fe80008000c07 */
[----:B------:R-:W-:Y:S04]  /*3cf0*/  STL.64 [R1+0x1e8], R10 ;  /* 0x0001e80a01007387 */ /* 0x000fe80000100a00 */
[----:B------:R-:W-:Y:S04]  /*3d00*/  STS.128 [R71+UR7], R56 ;  /* 0x0000003847007988 */ /* 0x000fe80008000c07 */
[----:B0-----:R-:W-:Y:S04]  /*3d10*/  STL.64 [R1+0x1d0], R4 ;  /* 0x0001d00401007387 */ /* 0x001fe80000100a00 */
[----:B------:R-:W-:Y:S04]  /*3d20*/  STS.128 [R70+UR7], R60 ;  /* 0x0000003c46007988 */ /* 0x000fe80008000c07 */
[----:B------:R-:W-:Y:S04]  /*3d30*/  STL.64 [R1+0x1d8], R6 ;  /* 0x0001d80601007387 */ /* 0x000fe80000100a00 */
[----:B------:R0:W-:Y:S01]  /*3d40*/  STS.128 [R3+UR7], R64 ;  /* 0x0000004003007988 */ /* 0x0001e20008000c07 */
[----:B------:R-:W-:Y:S06]  /*3d50*/  BAR.SYNC.DEFER_BLOCKING 0x0 ;  /* 0x0000000000007b1d */ /* 0x000fec0000010000 */
[----:B0-----:R-:W2:Y:S04]  /*3d60*/  LDL.LU.64 R66, [R1+0x568] ;  /* 0x0005680001427983 */ /* 0x001ea80000300a00 */
[----:B------:R-:W2:Y:S04]  /*3d70*/  LDL.LU.64 R64, [R1+0x560] ;  /* 0x0005600001407983 */ /* 0x000ea80000300a00 */
[----:B------:R-:W3:Y:S04]  /*3d80*/  LDL.LU.64 R62, [R1+0x558] ;  /* 0x00055800013e7983 */ /* 0x000ee80000300a00 */
[----:B------:R-:W3:Y:S04]  /*3d90*/  LDL.LU.64 R60, [R1+0x550] ;  /* 0x00055000013c7983 */ /* 0x000ee80000300a00 */
[----:B------:R-:W4:Y:S04]  /*3da0*/  LDL.LU.64 R58, [R1+0x548] ;  /* 0x00054800013a7983 */ /* 0x000f280000300a00 */
[----:B------:R-:W4:Y:S04]  /*3db0*/  LDL.LU.64 R56, [R1+0x540] ;  /* 0x0005400001387983 */ /* 0x000f280000300a00 */
[----:B------:R-:W5:Y:S04]  /*3dc0*/  LDL.LU.64 R54, [R1+0x538] ;  /* 0x0005380001367983 */ /* 0x000f680000300a00 */
[----:B------:R-:W5:Y:S04]  /*3dd0*/  LDL.LU.64 R52, [R1+0x530] ;  /* 0x0005300001347983 */ /* 0x000f680000300a00 */
[----:B------:R-:W2:Y:S04]  /*3de0*/  LDL.LU.64 R50, [R1+0x528] ;  /* 0x0005280001327983 */ /* 0x000ea80000300a00 */
        /* <DEDUP_REMOVED lines=22> */
[----:B------:R-:W2:Y:S01]  /*3f50*/  LDL.LU.64 R4, [R1+0x470] ;  /* 0x0004700001047983 */ /* 0x000ea20000300a00 */
[----:B------:R-:W-:-:S02]  /*3f60*/  IMAD.MOV.U32 R111, RZ, RZ, R76 ;  /* 0x000000ffff6f7224 */ /* 0x000fc400078e004c */
[----:B------:R-:W-:Y:S01]  /*3f70*/  IMAD.MOV.U32 R106, RZ, RZ, R77 ;  /* 0x000000ffff6a7224 */ /* 0x000fe200078e004d */
[----:B------:R-:W-:Y:S04]  /*3f80*/  LDSM.16.M88.4 R84, [R0+UR7+0x400] ;  /* 0x000400070054783b */ /* 0x000fe80008000200 */
[----:B------:R-:W0:Y:S04]  /*3f90*/  LDSM.16.M88.4 R76, [R0+UR7] ;  /* 0x00000007004c783b */ /* 0x000e280008000200 */
        /* <DEDUP_REMOVED lines=13> */
[----:B------:R-:W1:Y:S04]  /*4070*/  LDSM.16.M88.4 R80, [R0+UR7+0xc00] ;  /* 0x000c00070050783b */ /* 0x000e680008000200 */
[----:B0-----:R-:W-:Y:S04]  /*4080*/  STL.64 [R1+0x180], R76 ;  /* 0x0001804c01007387 */ /* 0x001fe80000100a00 */
[----:B------:R-:W-:Y:S04]  /*4090*/  STL.64 [R1+0x188], R78 ;  /* 0x0001884e01007387 */ /* 0x000fe80000100a00 */
[----:B------:R-:W0:Y:S01]  /*40a0*/  LDSM.16.M88.4 R76, [R0+UR7+0xe00] ;  /* 0x000e0007004c783b */ /* 0x000e220008000200 */
[----:B------:R-:W-:Y:S06]  /*40b0*/  BAR.SYNC.DEFER_BLOCKING 0x0 ;  /* 0x0000000000007b1d */ /* 0x000fec0000010000 */
[----:B-1----:R-:W-:Y:S04]  /*40c0*/  STL.64 [R1+0x170], R84 ;  /* 0x0001705401007387 */ /* 0x002fe80000100a00 */
[----:B------:R-:W-:Y:S04]  /*40d0*/  STL.64 [R1+0x178], R86 ;  /* 0x0001785601007387 */ /* 0x000fe80000100a00 */
[----:B------:R-:W-:Y:S04]  /*40e0*/  STL.64 [R1+0x160], R80 ;  /* 0x0001605001007387 */ /* 0x000fe80000100a00 */
[----:B------:R-:W-:Y:S04]  /*40f0*/  STL.64 [R1+0x168], R82 ;  /* 0x0001685201007387 */ /* 0x000fe80000100a00 */
[----:B0-----:R-:W-:Y:S04]  /*4100*/  STL.64 [R1+0x150], R76 ;  /* 0x0001504c01007387 */ /* 0x001fe80000100a00 */
[----:B------:R-:W-:Y:S04]  /*4110*/  STL.64 [R1+0x158], R78 ;  /* 0x0001584e01007387 */ /* 0x000fe80000100a00 */
[----:B--2---:R-:W-:Y:S04]  /*4120*/  STS.128 [R2+UR7], R4 ;  /* 0x0000000402007988 */ /* 0x004fe80008000c07 */
[----:B------:R-:W-:Y:S04]  /*4130*/  STS.128 [R75+UR7], R8 ;  /* 0x000000084b007988 */ /* 0x000fe80008000c07 */
[----:B------:R-:W-:Y:S04]  /*4140*/  STS.128 [R74+UR7], R12 ;  /* 0x0000000c4a007988 */ /* 0x000fe80008000c07 */
[----:B------:R-:W-:Y:S04]  /*4150*/  STS.128 [R73+UR7], R16 ;  /* 0x0000001049007988 */ /* 0x000fe80008000c07 */
        /* <DEDUP_REMOVED lines=8> */
[----:B------:R-:W2:Y:S04]  /*41e0*/  LDSM.16.M88.4 R8, [R0+UR7+0x600] ;  /* 0x000600070008783b */ /* 0x000ea80008000200 */
[----:B0-----:R-:W-:Y:S04]  /*41f0*/  STL.64 [R1+0x18], R78 ;  /* 0x0000184e01007387 */ /* 0x001fe80000100a00 */
[----:B-1----:R-:W-:Y:S04]  /*4200*/  STL.64 [R1+0x20], R4 ;  /* 0x0000200401007387 */ /* 0x002fe80000100a00 */
[----:B------:R-:W-:Y:S04]  /*4210*/  STL.64 [R1+0x28], R6 ;  /* 0x0000280601007387 */ /* 0x000fe80000100a00 */
[----:B------:R-:W0:Y:S04]  /*4220*/  LDSM.16.M88.4 R4, [R0+UR7+0x800] ;  /* 0x000800070004783b */ /* 0x000e280008000200 */
[----:B--2---:R-:W-:Y:S04]  /*4230*/  STL.64 [R1+0x30], R12 ;  /* 0x0000300c01007387 */ /* 0x004fe80000100a00 */
[----:B------:R-:W-:Y:S04]  /*4240*/  STL.64 [R1+0x38], R14 ;  /* 0x0000380e01007387 */ /* 0x000fe80000100a00 */
[----:B------:R-:W1:Y:S04]  /*4250*/  LDSM.16.M88.4 R12, [R0+UR7+0xa00] ;  /* 0x000a0007000c783b */ /* 0x000e680008000200 */
[----:B------:R-:W-:Y:S04]  /*4260*/  STL.64 [R1+0x70], R8 ;  /* 0x0000700801007387 */ /* 0x000fe80000100a00 */
[----:B------:R-:W-:Y:S04]  /*4270*/  STL.64 [R1+0x78], R10 ;  /* 0x0000780a01007387 */ /* 0x000fe80000100a00 */
[----:B------:R-:W2:Y:S04]  /*4280*/  LDSM.16.M88.4 R8, [R0+UR7+0xc00] ;  /* 0x000c00070008783b */ /* 0x000ea80008000200 */
[----:B0-----:R-:W-:Y:S04]  /*4290*/  STL.64 [R1+0x100], R4 ;  /* 0x0001000401007387 */ /* 0x001fe80000100a00 */
[----:B------:R-:W-:Y:S04]  /*42a0*/  STL.64 [R1+0x108], R6 ;  /* 0x0001080601007387 */ /* 0x000fe80000100a00 */
[----:B------:R-:W0:Y:S01]  /*42b0*/  LDSM.16.M88.4 R4, [R0+UR7+0xe00] ;  /* 0x000e00070004783b */ /* 0x000e220008000200 */
[----:B------:R-:W-:Y:S06]  /*42c0*/  BAR.SYNC.DEFER_BLOCKING 0x0 ;  /* 0x0000000000007b1d */ /* 0x000fec0000010000 */
[----:B-1----:R-:W-:Y:S04]  /*42d0*/  STL.64 [R1+0x60], R12 ;  /* 0x0000600c01007387 */ /* 0x002fe80000100a00 */
[----:B------:R-:W-:Y:S04]  /*42e0*/  STL.64 [R1+0x68], R14 ;  /* 0x0000680e01007387 */ /* 0x000fe80000100a00 */
[----:B--2---:R-:W-:Y:S04]  /*42f0*/  STL.64 [R1+0x50], R8 ;  /* 0x0000500801007387 */ /* 0x004fe80000100a00 */
[----:B------:R-:W-:Y:S04]  /*4300*/  STS.128 [R2+UR7], R36 ;  /* 0x0000002402007988 */ /* 0x000fe80008000c07 */
[----:B------:R-:W-:Y:S04]  /*4310*/  STS.128 [R75+UR7], R40 ;  /* 0x000000284b007988 */ /* 0x000fe80008000c07 */
[----:B------:R-:W-:Y:S04]  /*4320*/  STS.128 [R74+UR7], R44 ;  /* 0x0000002c4a007988 */ /* 0x000fe80008000c07 */
[----:B------:R-:W-:Y:S04]  /*4330*/  STS.128 [R73+UR7], R48 ;  /* 0x0000003049007988 */ /* 0x000fe80008000c07 */
[----:B-----5:R-:W-:Y:S04]  /*4340*/  STS.128 [R72+UR7], R52 ;  /* 0x0000003448007988 */ /* 0x020fe80008000c07 */
[----:B------:R-:W-:Y:S04]  /*4350*/  STL.64 [R1+0x58], R10 ;  /* 0x0000580a01007387 */ /* 0x000fe80000100a00 */
[----:B----4-:R-:W-:Y:S04]  /*4360*/  STS.128 [R71+UR7], R56 ;  /* 0x0000003847007988 */ /* 0x010fe80008000c07 */
[----:B0-----:R-:W-:Y:S04]  /*4370*/  STL.64 [R1+0x40], R4 ;  /* 0x0000400401007387 */ /* 0x001fe80000100a00 */
[----:B---3--:R-:W-:Y:S04]  /*4380*/  STS.128 [R70+UR7], R60 ;  /* 0x0000003c46007988 */ /* 0x008fe80008000c07 */
        /* <DEDUP_REMOVED lines=35> */
[----:B------:R-:W0:Y:S04]  /*45c0*/  LDSM.16.M88.4 R92, [R0+UR7] ;  /* 0x00000007005c783b */ /* 0x000e280008000200 */
[----:B------:R-:W1:Y:S04]  /*45d0*/  LDSM.16.M88.4 R88, [R0+UR7+0x200] ;  /* 0x000200070058783b */ /* 0x000e680008000200 */
[----:B------:R-:W1:Y:S04]  /*45e0*/  LDSM.16.M88.4 R84, [R0+UR7+0x400] ;  /* 0x000400070054783b */ /* 0x000e680008000200 */
[----:B------:R-:W1:Y:S01]  /*45f0*/  LDSM.16.M88.4 R68, [R0+UR7+0x600] ;  /* 0x000600070044783b */ /* 0x000e620008000200 */
[----:B------:R-:W-:-:S02]  /*4600*/  IMAD.MOV.U32 R109, RZ, RZ, R76 ;  /* 0x000000ffff6d7224 */ /* 0x000fc400078e004c */
[----:B------:R-:W-:Y:S01]  /*4610*/  IMAD.MOV.U32 R104, RZ, RZ, R77 ;  /* 0x000000ffff687224 */ /* 0x000fe200078e004d */
[----:B------:R-:W1:Y:S04]  /*4620*/  LDSM.16.M88.4 R80, [R0+UR7+0x800] ;  /* 0x000800070050783b */ /* 0x000e680008000200 */
[----:B------:R-:W-:Y:S04]  /*4630*/  LDSM.16.M88.4 R76, [R0+UR7+0xa00] ;  /* 0x000a0007004c783b */ /* 0x000fe80008000200 */
[----:B------:R-:W-:Y:S04]  /*4640*/  LDSM.16.M88.4 R72, [R0+UR7+0xc00] ;  /* 0x000c00070048783b */ /* 0x000fe80008000200 */
[----:B0-----:R-:W-:Y:S04]  /*4650*/  STL [R1+0x314], R94 ;  /* 0x0003145e01007387 */ /* 0x001fe80000100800 */
[----:B------:R-:W-:Y:S04]  /*4660*/  STL [R1+0x310], R95 ;  /* 0x0003105f01007387 */ /* 0x000fe80000100800 */
[----:B-1----:R-:W-:Y:S04]  /*4670*/  STL [R1+0x320], R88 ;  /* 0x0003205801007387 */ /* 0x002fe80000100800 */
[----:B------:R-:W-:Y:S04]  /*4680*/  STL [R1+0x31c], R89 ;  /* 0x00031c5901007387 */ /* 0x000fe80000100800 */
[----:B------:R-:W-:Y:S04]  /*4690*/  STL [R1+0x318], R90 ;  /* 0x0003185a01007387 */ /* 0x000fe80000100800 */
[----:B------:R-:W-:Y:S04]  /*46a0*/  STL [R1+0x30c], R91 ;  /* 0x00030c5b01007387 */ /* 0x000fe80000100800 */
[----:B------:R0:W-:Y:S04]  /*46b0*/  STL [R1+0x330], R84 ;  /* 0x0003305401007387 */ /* 0x0001e80000100800 */
[----:B------:R1:W-:Y:S04]  /*46c0*/  STL [R1+0x32c], R85 ;  /* 0x00032c5501007387 */ /* 0x0003e80000100800 */
[----:B------:R-:W-:Y:S04]  /*46d0*/  STL [R1+0x328], R86 ;  /* 0x0003285601007387 */ /* 0x000fe80000100800 */
[----:B------:R-:W-:Y:S04]  /*46e0*/  STL [R1+0x324], R87 ;  /* 0x0003245701007387 */ /* 0x000fe80000100800 */
[----:B0-----:R-:W3:Y:S04]  /*46f0*/  LDL.LU R84, [R1+0x308] ;  /* 0x0003080001547983 */ /* 0x001ee80000300800 */
[----:B------:R-:W-:Y:S04]  /*4700*/  STL.64 [R1], R68 ;  /* 0x0000004401007387 */ /* 0x000fe80000100a00 */
[----:B------:R-:W-:Y:S04]  /*4710*/  STL.64 [R1+0x8], R70 ;  /* 0x0000084601007387 */ /* 0x000fe80000100a00 */
[----:B------:R-:W-:Y:S01]  /*4720*/  LDSM.16.M88.4 R68, [R0+UR7+0xe00] ;  /* 0x000e00070044783b */ /* 0x000fe20008000200 */
[----:B------:R-:W-:Y:S01]  /*4730*/  BAR.SYNC.DEFER_BLOCKING 0x0 ;  /* 0x0000000000007b1d */ /* 0x000fe20000010000 */
[----:B------:R-:W-:-:S02]  /*4740*/  LOP3.LUT R91, R2, 0x10, RZ, 0x3c, !PT ;  /* 0x00000010025b7812 */ /* 0x000fc400078e3cff */
[C---:B------:R-:W-:Y:S02]  /*4750*/  LOP3.LUT R90, R2.reuse, 0x20, RZ, 0x3c, !PT ;  /* 0x00000020025a7812 */ /* 0x040fe400078e3cff */
[C---:B------:R-:W-:Y:S02]  /*4760*/  LOP3.LUT R89, R2.reuse, 0x30, RZ, 0x3c, !PT ;  /* 0x0000003002597812 */ /* 0x040fe400078e3cff */
[C---:B------:R-:W-:Y:S02]  /*4770*/  LOP3.LUT R88, R2.reuse, 0x40, RZ, 0x3c, !PT ;  /* 0x0000004002587812 */ /* 0x040fe400078e3cff */
[C---:B------:R-:W-:Y:S02]  /*4780*/  LOP3.LUT R95, R2.reuse, 0x50, RZ, 0x3c, !PT ;  /* 0x00000050025f7812 */ /* 0x040fe400078e3cff */
[----:B------:R-:W-:Y:S01]  /*4790*/  LOP3.LUT R94, R2, 0x60, RZ, 0x3c, !PT ;  /* 0x00000060025e7812 */ /* 0x000fe200078e3cff */
[----:B-1----:R-:W0:Y:S01]  /*47a0*/  S2R R85, SR_TID.X ;  /* 0x0000000000557919 */ /* 0x002e220000002100 */
[----:B------:R-:W-:Y:S04]  /*47b0*/  STL [R1+0x340], R80 ;  /* 0x0003405001007387 */ /* 0x000fe80000100800 */
[----:B------:R-:W-:Y:S01]  /*47c0*/  STL [R1+0x33c], R81 ;  /* 0x00033c5101007387 */ /* 0x000fe20000100800 */
[----:B0-----:R-:W-:-:S05]  /*47d0*/  LOP3.LUT R85, R85, 0xe0, RZ, 0xc0, !PT ;  /* 0x000000e055557812 */ /* 0x001fca00078ec0ff */
[----:B------:R-:W-:Y:S01]  /*47e0*/  IMAD.SHL.U32 R85, R85, 0x8, RZ ;  /* 0x0000000855557824 */ /* 0x000fe200078e00ff */
[----:B------:R-:W-:Y:S04]  /*47f0*/  STL [R1+0x338], R82 ;  /* 0x0003385201007387 */ /* 0x000fe80000100800 */
[----:B------:R-:W-:Y:S04]  /*4800*/  STL [R1+0x334], R83 ;  /* 0x0003345301007387 */ /* 0x000fe80000100800 */
        /* <DEDUP_REMOVED lines=10> */
[----:B------:R-:W-:Y:S04]  /*48b0*/  LDSM.16.M88.4 R96, [R0+UR7+0x200] ;  /* 0x000200070060783b */ /* 0x000fe80008000200 */
[----:B------:R-:W-:Y:S04]  /*48c0*/  LDSM.16.M88.4 R32, [R0+UR7+0x400] ;  /* 0x000400070020783b */ /* 0x000fe80008000200 */
[----:B------:R-:W-:Y:S04]  /*48d0*/  LDSM.16.M88.4 R28, [R0+UR7+0x600] ;  /* 0x00060007001c783b */ /* 0x000fe80008000200 */
[----:B------:R-:W-:Y:S04]  /*48e0*/  LDSM.16.M88.4 R24, [R0+UR7+0x800] ;  /* 0x000800070018783b */ /* 0x000fe80008000200 */
[----:B------:R-:W-:Y:S04]  /*48f0*/  LDSM.16.M88.4 R12, [R0+UR7+0xa00] ;  /* 0x000a0007000c783b */ /* 0x000fe80008000200 */
[----:B------:R-:W-:Y:S04]  /*4900*/  LDSM.16.M88.4 R8, [R0+UR7+0xc00] ;  /* 0x000c00070008783b */ /* 0x000fe80008000200 */
[----:B------:R-:W-:Y:S01]  /*4910*/  LDSM.16.M88.4 R4, [R0+UR7+0xe00] ;  /* 0x000e00070004783b */ /* 0x000fe20008000200 */
[----:B------:R-:W-:Y:S06]  /*4920*/  BAR.SYNC.DEFER_BLOCKING 0x0 ;  /* 0x0000000000007b1d */ /* 0x000fec0000010000 */
[----:B------:R-:W-:Y:S04]  /*4930*/  STS.128 [R2+UR7], R36 ;  /* 0x0000002402007988 */ /* 0x000fe80008000c07 */
[----:B------:R-:W-:Y:S04]  /*4940*/  STS.128 [R91+UR7], R40 ;  /* 0x000000285b007988 */ /* 0x000fe80008000c07 */
[----:B------:R-:W-:Y:S04]  /*4950*/  STS.128 [R90+UR7], R44 ;  /* 0x0000002c5a007988 */ /* 0x000fe80008000c07 */
[----:B------:R-:W-:Y:S04]  /*4960*/  STS.128 [R89+UR7], R48 ;  /* 0x0000003059007988 */ /* 0x000fe80008000c07 */
[----:B-----5:R-:W-:Y:S04]  /*4970*/  STS.128 [R88+UR7], R52 ;  /* 0x0000003458007988 */ /* 0x020fe80008000c07 */
[----:B----4-:R-:W-:Y:S04]  /*4980*/  STS.128 [R95+UR7], R56 ;  /* 0x000000385f007988 */ /* 0x010fe80008000c07 */
[----:B---3--:R1:W-:Y:S04]  /*4990*/  STS.128 [R94+UR7], R60 ;  /* 0x0000003c5e007988 */ /* 0x0083e80008000c07 */
[----:B------:R2:W-:Y:S01]  /*49a0*/  STS.128 [R3+UR7], R64 ;  /* 0x0000004003007988 */ /* 0x0005e20008000c07 */
[----:B------:R-:W-:Y:S06]  /*49b0*/  BAR.SYNC.DEFER_BLOCKING 0x0 ;  /* 0x0000000000007b1d */ /* 0x000fec0000010000 */
[----:B-1----:R-:W1:Y:S01]  /*49c0*/  S2R R94, SR_TID.X ;  /* 0x00000000005e7919 */ /* 0x002e620000002100 */
[----:B------:R-:W3:Y:S01]  /*49d0*/  LDSM.16.M88.4 R48, [R0+UR7] ;  /* 0x000000070030783b */ /* 0x000ee20008000200 */
[----:B------:R-:W-:Y:S01]  /*49e0*/  IMAD.SHL.U32 R2, R85, 0x4, RZ ;  /* 0x0000000455027824 */ /* 0x000fe200078e00ff */
[----:B-1----:R-:W-:-:S05]  /*49f0*/  LOP3.LUT R94, R94, 0x1f, RZ, 0xc0, !PT ;  /* 0x0000001f5e5e7812 */ /* 0x002fca00078ec0ff */
[----:B------:R-:W-:-:S05]  /*4a00*/  IMAD.SHL.U32 R62, R94, 0x4, RZ ;  /* 0x000000045e3e7824 */ /* 0x000fca00078e00ff */
[----:B------:R-:W-:-:S04]  /*4a10*/  IADD3 R2, P0, P2, R62, UR22, R2 ;  /* 0x000000163e027c10 */ /* 0x000fc8000fa1e002 */
[----:B--2---:R-:W-:Y:S01]  /*4a20*/  IADD3.X R3, PT, PT, RZ, UR23, RZ, P0, P2 ;  /* 0x00000017ff037c10 */ /* 0x004fe200087e44ff */
[----:B------:R-:W1:Y:S01]  /*4a30*/  S2R R19, SR_TID.X ;  /* 0x0000000000137919 */ /* 0x000e620000002100 */
[C---:B------:R-:W-:Y:S01]  /*4a40*/  LEA R16, P0, R84.reuse, UR4, 0x2 ;  /* 0x0000000454107c11 */ /* 0x040fe2000f8010ff */
[----:B------:R-:W2:Y:S03]  /*4a50*/  LDCU.64 UR22, c[0x0][0x390] ;  /* 0x00007200ff1677ac */ /* 0x000ea60008000a00 */
[----:B------:R-:W-:Y:S01]  /*4a60*/  LEA.HI.X R17, R84, UR5, RZ, 0x2, P0 ;  /* 0x0000000554117c11 */ /* 0x000fe200080f14ff */
[----:B------:R4:W-:Y:S01]  /*4a70*/  STG.E desc[UR14][R2.64], R113 ;  /* 0x0000007102007986 */ /* 0x0009e2000c10190e */
[----:B------:R-:W-:Y:S01]  /*4a80*/  IADD3 R16, P0, PT, R62, R16, RZ ;  /* 0x000000103e107210 */ /* 0x000fe20007f1e0ff */
[----:B------:R-:W5:Y:S02]  /*4a90*/  LDCU.64 UR4, c[0x0][0x390] ;  /* 0x00007200ff0477ac */ /* 0x000f640008000a00 */
[----:B------:R0:W-:Y:S02]  /*4aa0*/  STG.E desc[UR14][R2.64+0x80], R112 ;  /* 0x0000807002007986 */ /* 0x0001e4000c10190e */
[----:B------:R-:W-:-:S02]  /*4ab0*/  IMAD.X R17, RZ, RZ, R17, P0 ;  /* 0x000000ffff117224 */ /* 0x000fc400000e0611 */
[----:B------:R2:W-:Y:S04]  /*4ac0*/  STG.E desc[UR14][R2.64+0x100], R111 ;  /* 0x0001006f02007986 */ /* 0x0005e8000c10190e */
[----:B----4-:R-:W4:Y:S04]  /*4ad0*/  LDL.LU R113, [R1+0x368] ;  /* 0x0003680001717983 */ /* 0x010f280000300800 */
[----:B0-----:R-:W4:Y:S04]  /*4ae0*/  LDL.LU R112, [R1+0x364] ;  /* 0x0003640001707983 */ /* 0x001f280000300800 */
[----:B--2---:R-:W2:Y:S04]  /*4af0*/  LDL.LU R111, [R1+0x360] ;  /* 0x00036000016f7983 */ /* 0x004ea80000300800 */
[----:B------:R0:W-:Y:S04]  /*4b00*/  STG.E desc[UR14][R2.64+0x180], R110 ;  /* 0x0001806e02007986 */ /* 0x0001e8000c10190e */
[----:B------:R1:W-:Y:S04]  /*4b10*/  STG.E desc[UR14][R2.64+0x200], R109 ;  /* 0x0002006d02007986 */ /* 0x0003e8000c10190e */
[----:B------:R-:W-:Y:S04]  /*4b20*/  STG.E desc[UR14][R2.64+0x280], R92 ;  /* 0x0002805c02007986 */ /* 0x000fe8000c10190e */
[----:B0-----:R-:W2:Y:S04]  /*4b30*/  LDL.LU R110, [R1+0x35c] ;  /* 0x00035c00016e7983 */ /* 0x001ea80000300800 */
[----:B------:R-:W-:Y:S04]  /*4b40*/  STG.E desc[UR14][R2.64+0x300], R100 ;  /* 0x0003006402007986 */ /* 0x000fe8000c10190e */
[----:B---3--:R-:W-:Y:S04]  /*4b50*/  STG.E desc[UR14][R2.64+0x380], R48 ;  /* 0x0003803002007986 */ /* 0x008fe8000c10190e */
[----:B-1----:R-:W3:Y:S04]  /*4b60*/  LDL.LU R109, [R1+0x358] ;  /* 0x00035800016d7983 */ /* 0x002ee80000300800 */
[----:B------:R0:W-:Y:S04]  /*4b70*/  STG.E desc[UR14][R16.64], R108 ;  /* 0x0000006c10007986 */ /* 0x0001e8000c10190e */
[----:B------:R1:W-:Y:S04]  /*4b80*/  STG.E desc[UR14][R16.64+0x80], R107 ;  /* 0x0000806b10007986 */ /* 0x0003e8000c10190e */
[----:B------:R5:W-:Y:S04]  /*4b90*/  STG.E desc[UR14][R16.64+0x100], R106 ;  /* 0x0001006a10007986 */ /* 0x000be8000c10190e */
[----:B0-----:R-:W3:Y:S04]  /*4ba0*/  LDL.LU R108, [R1+0x354] ;  /* 0x00035400016c7983 */ /* 0x001ee80000300800 */
[----:B-1----:R-:W3:Y:S04]  /*4bb0*/  LDL.LU R107, [R1+0x350] ;  /* 0x00035000016b7983 */ /* 0x002ee80000300800 */
[----:B-----5:R-:W5:Y:S04]  /*4bc0*/  LDL.LU R106, [R1+0x34c] ;  /* 0x00034c00016a7983 */ /* 0x020f680000300800 */
[----:B------:R0:W-:Y:S04]  /*4bd0*/  STG.E desc[UR14][R16.64+0x180], R105 ;  /* 0x0001806910007986 */ /* 0x0001e8000c10190e */
[----:B------:R1:W-:Y:S04]  /*4be0*/  STG.E desc[UR14][R16.64+0x200], R104 ;  /* 0x0002006810007986 */ /* 0x0003e8000c10190e */
[----:B0-----:R-:W5:Y:S04]  /*4bf0*/  LDL.LU R105, [R1+0x348] ;  /* 0x0003480001697983 */ /* 0x001f680000300800 */
[----:B-1----:R-:W5:Y:S04]  /*4c00*/  LDL.LU R104, [R1+0x344] ;  /* 0x0003440001687983 */ /* 0x002f680000300800 */
[----:B------:R-:W5:Y:S04]  /*4c10*/  LDL.LU R88, [R1+0x290] ;  /* 0x0002900001587983 */ /* 0x000f680000300800 */
[----:B------:R-:W5:Y:S04]  /*4c20*/  LDL.LU R89, [R1+0x218] ;  /* 0x0002180001597983 */ /* 0x000f680000300800 */
[----:B------:R-:W5:Y:S04]  /*4c30*/  LDL.LU R90, [R1+0x198] ;  /* 0x00019800015a7983 */ /* 0x000f680000300800 */
[----:B------:R-:W5:Y:S01]  /*4c40*/  LDL.LU R94, [R1+0x118] ;  /* 0x00011800015e7983 */ /* 0x000f620000300800 */
[----:B------:R-:W-:Y:S01]  /*4c50*/  SHF.R.U32.HI R19, RZ, 0x5, R19 ;  /* 0x00000005ff137819 */ /* 0x000fe20000011613 */
[----:B------:R-:W0:Y:S03]  /*4c60*/  S2R R18, SR_TID.X ;  /* 0x0000000000127919 */ /* 0x000e260000002100 */
[----:B------:R-:W-:Y:S01]  /*4c70*/  SGXT.U32 R19, R19, 0x3 ;  /* 0x000000031313781a */ /* 0x000fe20000000000 */
[----:B------:R-:W1:Y:S03]  /*4c80*/  S2R R23, SR_TID.X ;  /* 0x0000000000177919 */ /* 0x000e660000002100 */
[----:B------:R-:W-:Y:S01]  /*4c90*/  LOP3.LUT R19, R19, 0x10, RZ, 0xfc, !PT ;  /* 0x0000001013137812 */ /* 0x000fe200078efcff */
[----:B------:R-:W1:Y:S03]  /*4ca0*/  S2R R21, SR_TID.X ;  /* 0x0000000000157919 */ /* 0x000e660000002100 */
[C---:B------:R-:W-:Y:S01]  /*4cb0*/  LEA R60, P0, R19.reuse, UR8, 0xa ;  /* 0x00000008133c7c11 */ /* 0x040fe2000f8050ff */
[----:B------:R-:W-:-:S02]  /*4cc0*/  IMAD.SHL.U32 R2, R19, 0x100, RZ ;  /* 0x0000010013027824 */ /* 0x000fc400078e00ff */
[----:B------:R-:W1:Y:S01]  /*4cd0*/  S2R R19, SR_TID.X ;  /* 0x0000000000137919 */ /* 0x000e620000002100 */
[----:B------:R-:W-:Y:S04]  /*4ce0*/  STG.E desc[UR14][R16.64+0x280], R93 ;  /* 0x0002805d10007986 */ /* 0x000fe8000c10190e */
[----:B------:R-:W-:Y:S04]  /*4cf0*/  STG.E desc[UR14][R16.64+0x300], R101 ;  /* 0x0003006510007986 */ /* 0x000fe8000c10190e */
[----:B------:R1:W-:Y:S01]  /*4d00*/  STG.E desc[UR14][R16.64+0x380], R49 ;  /* 0x0003803110007986 */ /* 0x0003e2000c10190e */
[----:B------:R-:W-:-:S02]  /*4d10*/  IMAD.SHL.U32 R41, R124, 0x100, RZ ;  /* 0x000001007c297824 */ /* 0x000fc400078e00ff */
[----:B------:R-:W-:Y:S01]  /*4d20*/  IMAD.SHL.U32 R45, R123, 0x100, RZ ;  /* 0x000001007b2d7824 */ /* 0x000fe200078e00ff */
[----:B------:R-:W1:Y:S01]  /*4d30*/  S2R R86, SR_TID.X ;  /* 0x0000000000567919 */ /* 0x000e620000002100 */
[----:B0-----:R-:W-:Y:S01]  /*4d40*/  SHF.R.U32.HI R18, RZ, 0x5, R18 ;  /* 0x00000005ff127819 */ /* 0x001fe20000011612 */
[----:B------:R-:W-:Y:S01]  /*4d50*/  IMAD.SHL.U32 R37, R125, 0x100, RZ ;  /* 0x000001007d257824 */ /* 0x000fe200078e00ff */
[----:B------:R-:W0:Y:S02]  /*4d60*/  S2R R87, SR_TID.X ;  /* 0x0000000000577919 */ /* 0x000e240000002100 */
[----:B------:R-:W-:Y:S02]  /*4d70*/  SGXT.U32 R18, R18, 0x3 ;  /* 0x000000031212781a */ /* 0x000fe40000000000 */
[----:B-1----:R-:W-:Y:S01]  /*4d80*/  SHF.R.U32.HI R23, RZ, 0x5, R23 ;  /* 0x00000005ff177819 */ /* 0x002fe20000011617 */
[----:B------:R-:W-:Y:S01]  /*4d90*/  IMAD.SHL.U32 R47, R121, 0x100, RZ ;  /* 0x00000100792f7824 */ /* 0x000fe200078e00ff */
[----:B------:R-:W-:Y:S01]  /*4da0*/  SHF.R.U32.HI R21, RZ, 0x5, R21 ;  /* 0x00000005ff157819 */ /* 0x000fe20000011615 */
[----:B------:R-:W-:Y:S01]  /*4db0*/  IMAD.SHL.U32 R53, R120, 0x100, RZ ;  /* 0x0000010078357824 */ /* 0x000fe200078e00ff */
[----:B------:R-:W-:Y:S01]  /*4dc0*/  LOP3.LUT R18, R18, 0x18, RZ, 0xfc, !PT ;  /* 0x0000001812127812 */ /* 0x000fe200078efcff */
[----:B------:R-:W-:Y:S01]  /*4dd0*/  IMAD.SHL.U32 R43, R122, 0x100, RZ ;  /* 0x000001007a2b7824 */ /* 0x000fe200078e00ff */
[----:B------:R-:W-:Y:S01]  /*4de0*/  SGXT.U32 R23, R23, 0x3 ;  /* 0x000000031717781a */ /* 0x000fe20000000000 */
[----:B------:R-:W-:Y:S01]  /*4df0*/  IMAD.SHL.U32 R55, R118, 0x100, RZ ;  /* 0x0000010076377824 */ /* 0x000fe200078e00ff */
[----:B------:R-:W-:Y:S01]  /*4e00*/  SHF.R.U32.HI R19, RZ, 0x5, R19 ;  /* 0x00000005ff137819 */ /* 0x000fe20000011613 */
[----:B------:R-:W-:Y:S01]  /*4e10*/  IMAD.SHL.U32 R59, R117, 0x100, RZ ;  /* 0x00000100753b7824 */ /* 0x000fe200078e00ff */
[----:B------:R-:W-:Y:S01]  /*4e20*/  SGXT.U32 R21, R21, 0x3 ;  /* 0x000000031515781a */ /* 0x000fe20000000000 */
[----:B------:R-:W-:Y:S01]  /*4e30*/  IMAD.SHL.U32 R22, R18, 0x100, RZ ;  /* 0x0000010012167824 */ /* 0x000fe200078e00ff */
[----:B------:R-:W-:Y:S01]  /*4e40*/  LOP3.LUT R23, R23, 0x20, RZ, 0xfc, !PT ;  /* 0x0000002017177812 */ /* 0x000fe200078efcff */
[----:B------:R-:W-:Y:S01]  /*4e50*/  IMAD.SHL.U32 R64, R115, 0x100, RZ ;  /* 0x0000010073407824 */ /* 0x000fe200078e00ff */
[----:B------:R-:W-:Y:S01]  /*4e60*/  LOP3.LUT R21, R21, 0x28, RZ, 0xfc, !PT ;  /* 0x0000002815157812 */ /* 0x000fe200078efcff */
[----:B------:R-:W-:Y:S01]  /*4e70*/  IMAD.SHL.U32 R92, R114, 0x100, RZ ;  /* 0x00000100725c7824 */ /* 0x000fe200078e00ff */
[----:B------:R-:W-:Y:S01]  /*4e80*/  SGXT.U32 R19, R19, 0x3 ;  /* 0x000000031313781a */ /* 0x000fe20000000000 */
[----:B------:R-:W-:Y:S01]  /*4e90*/  IMAD.SHL.U32 R57, R116, 0x100, RZ ;  /* 0x0000010074397824 */ /* 0x000fe200078e00ff */
[----:B------:R-:W-:Y:S01]  /*4ea0*/  LEA R18, P2, R18, UR10, 0xa ;  /* 0x0000000a12127c11 */ /* 0x000fe2000f8450ff */
[----:B------:R-:W-:Y:S01]  /*4eb0*/  IMAD.SHL.U32 R20, R23, 0x100, RZ ;  /* 0x0000010017147824 */ /* 0x000fe200078e00ff */
[----:B------:R-:W-:Y:S01]  /*4ec0*/  LEA.HI.X R17, R2, UR9, RZ, 0x2, P0 ;  /* 0x0000000902117c11 */ /* 0x000fe200080f14ff */
[----:B------:R-:W1:Y:S01]  /*4ed0*/  LDCU.64 UR8, c[0x0][0x390] ;  /* 0x00007200ff0877ac */ /* 0x000e620008000a00 */
[----:B------:R-:W-:Y:S01]  /*4ee0*/  LOP3.LUT R19, R19, 0x30, RZ, 0xfc, !PT ;  /* 0x0000003013137812 */ /* 0x000fe200078efcff */
[----:B------:R-:W5:Y:S01]  /*4ef0*/  LDL.LU R95, [R1+0x18] ;  /* 0x00001800015f7983 */ /* 0x000f620000300800 */
[----:B------:R-:W-:Y:S01]  /*4f00*/  LEA R2, P0, R23, UR16, 0xa ;  /* 0x0000001017027c11 */ /* 0x000fe2000f8050ff */
[----:B------:R-:W-:Y:S01]  /*4f10*/  IMAD.SHL.U32 R23, R21, 0x100, RZ ;  /* 0x0000010015177824 */ /* 0x000fe200078e00ff */
[----:B------:R-:W-:Y:S01]  /*4f20*/  LEA.HI.X R22, R22, UR11, RZ, 0x2, P2 ;  /* 0x0000000b16167c11 */ /* 0x000fe200090f14ff */
[----:B------:R-:W-:Y:S01]  /*4f30*/  IMAD.SHL.U32 R39, R19, 0x100, RZ ;  /* 0x0000010013277824 */ /* 0x000fe200078e00ff */
[----:B------:R-:W-:Y:S01]  /*4f40*/  LEA R3, P2, R21, UR18, 0xa ;  /* 0x0000001215037c11 */ /* 0x000fe2000f8450ff */
[----:B------:R-:W0:Y:S01]  /*4f50*/  LDCU.64 UR10, c[0x0][0x390] ;  /* 0x00007200ff0a77ac */ /* 0x000e220008000a00 */
[----:B------:R-:W-:-:S02]  /*4f60*/  LEA R16, P3, R19, UR20, 0xa ;  /* 0x0000001413107c11 */ /* 0x000fc4000f8650ff */
[----:B------:R-:W-:Y:S01]  /*4f70*/  LEA.HI.X R23, R23, UR19, RZ, 0x2, P2 ;  /* 0x0000001317177c11 */ /* 0x000fe200090f14ff */
[----:B------:R-:W0:Y:S01]  /*4f80*/  LDCU.64 UR18, c[0x0][0x390] ;  /* 0x00007200ff1277ac */ /* 0x000e220008000a00 */
[----:B------:R-:W-:Y:S02]  /*4f90*/  LEA R21, P2, R124, UR24, 0xa ;  /* 0x000000187c157c11 */ /* 0x000fe4000f8450ff */
[----:B------:R-:W-:Y:S01]  /*4fa0*/  LEA.HI.X R39, R39, UR21, RZ, 0x2, P3 ;  /* 0x0000001527277c11 */ /* 0x000fe200098f14ff */
[----:B------:R-:W0:Y:S01]  /*4fb0*/  LDCU.64 UR20, c[0x0][0x390] ;  /* 0x00007200ff1477ac */ /* 0x000e220008000a00 */
[----:B------:R-:W-:Y:S02]  /*4fc0*/  LEA.HI.X R20, R20, UR17, RZ, 0x2, P0 ;  /* 0x0000001114147c11 */ /* 0x000fe400080f14ff */
[----:B------:R-:W-:Y:S01]  /*4fd0*/  LEA R123, P3, R123, UR26, 0xa ;  /* 0x0000001a7b7b7c11 */ /* 0x000fe2000f8650ff */
[----:B------:R-:W0:Y:S01]  /*4fe0*/  LDCU.64 UR16, c[0x0][0x390] ;  /* 0x00007200ff1077ac */ /* 0x000e220008000a00 */
[----:B------:R-:W-:-:S02]  /*4ff0*/  LEA.HI.X R41, R41, UR25, RZ, 0x2, P2 ;  /* 0x0000001929297c11 */ /* 0x000fc400090f14ff */
[----:B------:R-:W-:Y:S01]  /*5000*/  LEA R19, P0, R125, UR22, 0xa ;  /* 0x000000167d137c11 */ /* 0x000fe2000f8050ff */
[----:B------:R-:W-:Y:S01]  /*5010*/  IMAD.SHL.U32 R49, R119, 0x100, RZ ;  /* 0x0000010077317824 */ /* 0x000fe200078e00ff */
[----:B------:R-:W-:Y:S01]  /*5020*/  LEA R38, P2, R121, UR28, 0xa ;  /* 0x0000001c79267c11 */ /* 0x000fe2000f8450ff */
[----:B------:R-:W0:Y:S01]  /*5030*/  LDCU.64 UR24, c[0x0][0x390] ;  /* 0x00007200ff1877ac */ /* 0x000e220008000a00 */
[----:B------:R-:W-:Y:S02]  /*5040*/  LEA.HI.X R45, R45, UR27, RZ, 0x2, P3 ;  /* 0x0000001b2d2d7c11 */ /* 0x000fe400098f14ff */
[----:B------:R-:W-:Y:S01]  /*5050*/  LEA.HI.X R37, R37, UR23, RZ, 0x2, P0 ;  /* 0x0000001725257c11 */ /* 0x000fe200080f14ff */
[----:B------:R-:W0:Y:S01]  /*5060*/  LDCU.64 UR22, c[0x0][0x390] ;  /* 0x00007200ff1677ac */ /* 0x000e220008000a00 */
[----:B------:R-:W-:Y:S02]  /*5070*/  LEA R40, P3, R120, UR30, 0xa ;  /* 0x0000001e78287c11 */ /* 0x000fe4000f8650ff */
[----:B------:R-:W-:Y:S01]  /*5080*/  LEA.HI.X R47, R47, UR29, RZ, 0x2, P2 ;  /* 0x0000001d2f2f7c11 */ /* 0x000fe200090f14ff */
[----:B------:R-:W0:Y:S01]  /*5090*/  LDCU.64 UR26, c[0x0][0x390] ;  /* 0x00007200ff1a77ac */ /* 0x000e220008000a00 */
[----:B------:R-:W-:-:S02]  /*50a0*/  LEA R36, P0, R122, UR4, 0xa ;  /* 0x000000047a247c11 */ /* 0x000fc4000f8050ff */
[----:B------:R-:W-:Y:S01]  /*50b0*/  LEA R44, P2, R118, UR34, 0xa ;  /* 0x00000022762c7c11 */ /* 0x000fe2000f8450ff */
[----:B------:R-:W2:Y:S01]  /*50c0*/  LDCU.64 UR28, c[0x0][0x390] ;  /* 0x00007200ff1c77ac */ /* 0x000ea20008000a00 */
[----:B------:R-:W-:Y:S02]  /*50d0*/  LEA.HI.X R53, R53, UR31, RZ, 0x2, P3 ;  /* 0x0000001f35357c11 */ /* 0x000fe400098f14ff */
[----:B------:R-:W-:Y:S01]  /*50e0*/  LEA.HI.X R43, R43, UR5, RZ, 0x2, P0 ;  /* 0x000000052b2b7c11 */ /* 0x000fe200080f14ff */
[----:B------:R-:W2:Y:S01]  /*50f0*/  LDCU.64 UR4, c[0x0][0x390] ;  /* 0x00007200ff0477ac */ /* 0x000ea20008000a00 */
[----:B------:R-:W-:Y:S02]  /*5100*/  LEA R46, P3, R117, UR36, 0xa ;  /* 0x00000024752e7c11 */ /* 0x000fe4000f8650ff */
[----:B------:R-:W-:Y:S02]  /*5110*/  LEA.HI.X R55, R55, UR35, RZ, 0x2, P2 ;  /* 0x0000002337377c11 */ /* 0x000fe400090f14ff */
[----:B-1----:R-:W-:-:S02]  /*5120*/  LEA R52, P2, R115, UR8, 0xa ;  /* 0x0000000873347c11 */ /* 0x002fc4000f8450ff */
[----:B------:R-:W-:Y:S02]  /*5130*/  LEA R42, P0, R119, UR32, 0xa ;  /* 0x00000020772a7c11 */ /* 0x000fe4000f8050ff */
[----:B------:R-:W-:Y:S02]  /*5140*/  LEA.HI.X R59, R59, UR37, RZ, 0x2, P3 ;  /* 0x000000253b3b7c11 */ /* 0x000fe400098f14ff */
[----:B0-----:R-:W-:Y:S02]  /*5150*/  LEA R54, P3, R114, UR10, 0xa ;  /* 0x0000000a72367c11 */ /* 0x001fe4000f8650ff */
[----:B------:R-:W-:Y:S01]  /*5160*/  LEA.HI.X R64, R64, UR9, RZ, 0x2, P2 ;  /* 0x0000000940407c11 */ /* 0x000fe200090f14ff */
[----:B------:R-:W0:Y:S01]  /*5170*/  LDCU.64 UR8, c[0x0][0x390] ;  /* 0x00007200ff0877ac */ /* 0x000e220008000a00 */
[----:B------:R-:W-:Y:S02]  /*5180*/  LEA.HI.X R49, R49, UR33, RZ, 0x2, P0 ;  /* 0x0000002131317c11 */ /* 0x000fe400080f14ff */
[----:B------:R-:W-:-:S02]  /*5190*/  LEA R48, P0, R116, UR38, 0xa ;  /* 0x0000002674307c11 */ /* 0x000fc4000f8050ff */
[----:B------:R-:W-:Y:S01]  /*51a0*/  LEA.HI.X R92, R92, UR11, RZ, 0x2, P3 ;  /* 0x0000000b5c5c7c11 */ /* 0x000fe200098f14ff */
[----:B------:R-:W1:Y:S01]  /*51b0*/  LDCU.64 UR10, c[0x0][0x390] ;  /* 0x00007200ff0a77ac */ /* 0x000e620008000a00 */
[----:B------:R-:W-:Y:S02]  /*51c0*/  LEA.HI.X R57, R57, UR39, RZ, 0x2, P0 ;  /* 0x0000002739397c11 */ /* 0x000fe400080f14ff */
[----:B------:R-:W-:-:S05]  /*51d0*/  IADD3 R118, P6, PT, R62, R3, RZ ;  /* 0x000000033e767210 */ /* 0x000fca0007fde0ff */
[----:B------:R-:W-:Y:S01]  /*51e0*/  IMAD.X R119, RZ, RZ, R23, P6 ;  /* 0x000000ffff777224 */ /* 0x000fe200030e0617 */
[----:B------:R-:W-:-:S05]  /*51f0*/  IADD3 R124, P5, PT, R62, R18, RZ ;  /* 0x000000123e7c7210 */ /* 0x000fca0007fbe0ff */
[----:B------:R-:W-:Y:S01]  /*5200*/  IMAD.X R125, RZ, RZ, R22, P5 ;  /* 0x000000ffff7d7224 */ /* 0x000fe200028e0616 */
[----:B------:R-:W-:Y:S02]  /*5210*/  IADD3 R122, P5, PT, R62, R19, RZ ;  /* 0x000000133e7a7210 */ /* 0x000fe40007fbe0ff */
[----:B------:R-:W-:Y:S01]  /*5220*/  SHF.R.U32.HI R86, RZ, 0x5, R86 ;  /* 0x00000005ff567819 */ /* 0x000fe20000011656 */
[C---:B----4-:R-:W-:Y:S01]  /*5230*/  IMAD.SHL.U32 R66, R113.reuse, 0x100, RZ ;  /* 0x0000010071427824 */ /* 0x050fe200078e00ff */
[----:B------:R-:W-:Y:S01]  /*5240*/  LEA R56, P0, R113, UR16, 0xa ;  /* 0x0000001071387c11 */ /* 0x000fe2000f8050ff */
[C---:B------:R-:W-:Y:S01]  /*5250*/  IMAD.SHL.U32 R100, R112.reuse, 0x100, RZ ;  /* 0x0000010070647824 */ /* 0x040fe200078e00ff */
[----:B------:R-:W-:Y:S01]  /*5260*/  LEA R58, P2, R112, UR18, 0xa ;  /* 0x00000012703a7c11 */ /* 0x000fe2000f8450ff */
[C---:B--2---:R-:W-:Y:S01]  /*5270*/  IMAD.SHL.U32 R61, R111.reuse, 0x100, RZ ;  /* 0x000001006f3d7824 */ /* 0x044fe200078e00ff */
[----:B------:R-:W-:Y:S02]  /*5280*/  LEA R63, P3, R111, UR20, 0xa ;  /* 0x000000146f3f7c11 */ /* 0x000fe4000f8650ff */
[----:B------:R-:W-:Y:S01]  /*5290*/  LEA.HI.X R66, R66, UR17, RZ, 0x2, P0 ;  /* 0x0000001142427c11 */ /* 0x000fe200080f14ff */
[----:B------:R-:W2:Y:S01]  /*52a0*/  LDCU.64 UR16, c[0x0][0x390] ;  /* 0x00007200ff1077ac */ /* 0x000ea20008000a00 */
[----:B------:R-:W-:-:S02]  /*52b0*/  LEA.HI.X R80, R61, UR21, RZ, 0x2, P3 ;  /* 0x000000153d507c11 */ /* 0x000fc400098f14ff */
[----:B------:R-:W-:Y:S01]  /*52c0*/  LEA.HI.X R100, R100, UR19, RZ, 0x2, P2 ;  /* 0x0000001364647c11 */ /* 0x000fe200090f14ff */
[----:B------:R-:W4:Y:S01]  /*52d0*/  LDCU.64 UR18, c[0x0][0x390] ;  /* 0x00007200ff1277ac */ /* 0x000f220008000a00 */
[C---:B------:R-:W-:Y:S01]  /*52e0*/  IMAD.SHL.U32 R101, R110.reuse, 0x100, RZ ;  /* 0x000001006e657824 */ /* 0x040fe200078e00ff */
[----:B------:R-:W-:-:S04]  /*52f0*/  LEA R65, P0, R110, UR22, 0xa ;  /* 0x000000166e417c11 */ /* 0x000fc8000f8050ff */
[----:B------:R-:W-:Y:S01]  /*5300*/  LEA.HI.X R101, R101, UR23, RZ, 0x2, P0 ;  /* 0x0000001765657c11 */ /* 0x000fe200080f14ff */
[C---:B---3--:R-:W-:Y:S01]  /*5310*/  IMAD.SHL.U32 R110, R109.reuse, 0x100, RZ ;  /* 0x000001006d6e7824 */ /* 0x048fe200078e00ff */
[----:B------:R-:W-:-:S04]  /*5320*/  LEA R67, P2, R109, UR4, 0xa ;  /* 0x000000046d437c11 */ /* 0x000fc8000f8450ff */
[----:B------:R-:W-:Y:S01]  /*5330*/  LEA.HI.X R81, R110, UR5, RZ, 0x2, P2 ;  /* 0x000000056e517c11 */ /* 0x000fe200090f14ff */
[----:B------:R-:W3:Y:S01]  /*5340*/  LDCU.64 UR4, c[0x0][0x390] ;  /* 0x00007200ff0477ac */ /* 0x000ee20008000a00 */
[C---:B------:R-:W-:Y:S01]  /*5350*/  IMAD.SHL.U32 R61, R108.reuse, 0x100, RZ ;  /* 0x000001006c3d7824 */ /* 0x040fe200078e00ff */
[----:B------:R-:W-:Y:S01]  /*5360*/  LEA R93, P3, R108, UR24, 0xa ;  /* 0x000000186c5d7c11 */ /* 0x000fe2000f8650ff */
[----:B------:R-:W-:-:S03]  /*5370*/  IMAD.SHL.U32 R110, R107, 0x100, RZ ;  /* 0x000001006b6e7824 */ /* 0x000fc600078e00ff */
[----:B------:R-:W-:Y:S02]  /*5380*/  LEA.HI.X R82, R61, UR25, RZ, 0x2, P3 ;  /* 0x000000193d527c11 */ /* 0x000fe400098f14ff */
[----:B------:R-:W-:Y:S01]  /*5390*/  LEA R107, P0, R107, UR26, 0xa ;  /* 0x0000001a6b6b7c11 */ /* 0x000fe2000f8050ff */
[C---:B-----5:R-:W-:Y:S01]  /*53a0*/  IMAD.SHL.U32 R108, R105.reuse, 0x100, RZ ;  /* 0x00000100696c7824 */ /* 0x060fe200078e00ff */
[----:B0-----:R-:W-:Y:S01]  /*53b0*/  LEA R105, P3, R105, UR8, 0xa ;  /* 0x0000000869697c11 */ /* 0x001fe2000f8650ff */
[C---:B------:R-:W-:Y:S01]  /*53c0*/  IMAD.SHL.U32 R61, R104.reuse, 0x100, RZ ;  /* 0x00000100683d7824 */ /* 0x040fe200078e00ff */
[----:B-1----:R-:W-:Y:S02]  /*53d0*/  LEA R83, P4, R104, UR10, 0xa ;  /* 0x0000000a68537c11 */ /* 0x002fe4000f8850ff */
[----:B------:R-:W-:Y:S02]  /*53e0*/  LEA.HI.X R85, R108, UR9, RZ, 0x2, P3 ;  /* 0x000000096c557c11 */ /* 0x000fe400098f14ff */
[----:B------:R-:W-:-:S02]  /*53f0*/  LEA.HI.X R104, R110, UR27, RZ, 0x2, P0 ;  /* 0x0000001b6e687c11 */ /* 0x000fc400080f14ff */
[C---:B------:R-:W-:Y:S02]  /*5400*/  IADD3 R60, P3, PT, R62.reuse, R60, RZ ;  /* 0x0000003c3e3c7210 */ /* 0x040fe40007f7e0ff */
[C---:B------:R-:W-:Y:S02]  /*5410*/  IADD3 R110, P6, PT, R62.reuse, R123, RZ ;  /* 0x0000007b3e6e7210 */ /* 0x040fe40007fde0ff */
[----:B------:R-:W-:Y:S01]  /*5420*/  LEA.HI.X R91, R61, UR11, RZ, 0x2, P4 ;  /* 0x0000000b3d5b7c11 */ /* 0x000fe2000a0f14ff */
[----:B------:R-:W-:Y:S01]  /*5430*/  IMAD.X R61, RZ, RZ, R17, P3 ;  /* 0x000000ffff3d7224 */ /* 0x000fe200018e0611 */
[C---:B------:R-:W-:Y:S01]  /*5440*/  IADD3 R120, P3, PT, R62.reuse, R16, RZ ;  /* 0x000000103e787210 */ /* 0x040fe20007f7e0ff */
[----:B------:R-:W-:Y:S01]  /*5450*/  IMAD.X R111, RZ, RZ, R45, P6 ;  /* 0x000000ffff6f7224 */ /* 0x000fe200030e062d */
[----:B------:R-:W-:-:S03]  /*5460*/  IADD3 R16, P6, PT, R62, R42, RZ ;  /* 0x0000002a3e107210 */ /* 0x000fc60007fde0ff */
[----:B------:R-:W-:Y:S01]  /*5470*/  IMAD.X R121, RZ, RZ, R39, P3 ;  /* 0x000000ffff797224 */ /* 0x000fe200018e0627 */
[C---:B------:R-:W-:Y:S01]  /*5480*/  IADD3 R112, P3, PT, R62.reuse, R36, RZ ;  /* 0x000000243e707210 */ /* 0x040fe20007f7e0ff */
[----:B------:R-:W-:Y:S01]  /*5490*/  IMAD.X R17, RZ, RZ, R49, P6 ;  /* 0x000000ffff117224 */ /* 0x000fe200030e0631 */
[C---:B------:R-:W-:Y:S01]  /*54a0*/  IADD3 R36, P6, PT, R62.reuse, R52, RZ ;  /* 0x000000343e247210 */ /* 0x040fe20007fde0ff */
[----:B------:R-:W-:Y:S02]  /*54b0*/  IMAD.X R123, RZ, RZ, R37, P5 ;  /* 0x000000ffff7b7224 */ /* 0x000fe400028e0625 */
[----:B------:R-:W-:Y:S01]  /*54c0*/  IMAD.X R113, RZ, RZ, R43, P3 ;  /* 0x000000ffff717224 */ /* 0x000fe200018e062b */
[C---:B------:R-:W-:Y:S01]  /*54d0*/  IADD3 R18, P3, PT, R62.reuse, R44, RZ ;  /* 0x0000002c3e127210 */ /* 0x040fe20007f7e0ff */
[----:B------:R-:W-:Y:S01]  /*54e0*/  IMAD.X R37, RZ, RZ, R64, P6 ;  /* 0x000000ffff257224 */ /* 0x000fe200030e0640 */
[C---:B------:R-:W-:Y:S02]  /*54f0*/  IADD3 R116, P4, PT, R62.reuse, R2, RZ ;  /* 0x000000023e747210 */ /* 0x040fe40007f9e0ff */
[----:B------:R-:W-:-:S02]  /*5500*/  IADD3 R44, P6, PT, R62, R63, RZ ;  /* 0x0000003f3e2c7210 */ /* 0x000fc40007fde0ff */
[----:B------:R-:W0:Y:S01]  /*5510*/  S2R R63, SR_TID.X ;  /* 0x00000000003f7919 */ /* 0x000e220000002100 */
[C---:B------:R-:W-:Y:S01]  /*5520*/  IMAD.SHL.U32 R109, R106.reuse, 0x100, RZ ;  /* 0x000001006a6d7824 */ /* 0x040fe200078e00ff */
[----:B------:R-:W-:Y:S01]  /*5530*/  LEA R106, P2, R106, UR28, 0xa ;  /* 0x0000001c6a6a7c11 */ /* 0x000fe2000f8450ff */
[----:B------:R-:W-:Y:S01]  /*5540*/  IMAD.X R117, RZ, RZ, R20, P4 ;  /* 0x000000ffff757224 */ /* 0x000fe200020e0614 */
[C---:B------:R-:W-:Y:S02]  /*5550*/  IADD3 R108, P4, PT, R62.reuse, R21, RZ ;  /* 0x000000153e6c7210 */ /* 0x040fe40007f9e0ff */
[----:B------:R-:W-:Y:S02]  /*5560*/  LEA.HI.X R84, R109, UR29, RZ, 0x2, P2 ;  /* 0x0000001d6d547c11 */ /* 0x000fe400090f14ff */
[C---:B------:R-:W-:Y:S01]  /*5570*/  IADD3 R114, P5, PT, R62.reuse, R38, RZ ;  /* 0x000000263e727210 */ /* 0x040fe20007fbe0ff */
[----:B------:R-:W-:Y:S01]  /*5580*/  IMAD.X R109, RZ, RZ, R41, P4 ;  /* 0x000000ffff6d7224 */ /* 0x000fe200020e0629 */
[----:B------:R-:W-:-:S03]  /*5590*/  IADD3 R2, P4, PT, R62, R40, RZ ;  /* 0x000000283e027210 */ /* 0x000fc60007f9e0ff */
[----:B------:R-:W-:Y:S01]  /*55a0*/  IMAD.X R115, RZ, RZ, R47, P5 ;  /* 0x000000ffff737224 */ /* 0x000fe200028e062f */
[C---:B------:R-:W-:Y:S01]  /*55b0*/  IADD3 R20, P5, PT, R62.reuse, R46, RZ ;  /* 0x0000002e3e147210 */ /* 0x040fe20007fbe0ff */
        /* <DEDUP_REMOVED lines=9> */
[----:B------:R-:W-:Y:S01]  /*5650*/  SHF.R.U32.HI R87, RZ, 0x5, R87 ;  /* 0x00000005ff577819 */ /* 0x000fe20000011657 */
[----:B------:R-:W-:Y:S01]  /*5660*/  IMAD.X R41, RZ, RZ, R66, P5 ;  /* 0x000000ffff297224 */ /* 0x000fe200028e0642 */
[----:B------:R-:W-:Y:S01]  /*5670*/  IADD3 R46, P3, PT, R62, R65, RZ ;  /* 0x000000413e2e7210 */ /* 0x000fe20007f7e0ff */
[----:B------:R-:W-:Y:S01]  /*5680*/  IMAD.X R43, RZ, RZ, R100, P4 ;  /* 0x000000ffff2b7224 */ /* 0x000fe200020e0664 */
[----:B------:R-:W-:Y:S01]  /*5690*/  SGXT.U32 R86, R86, 0x3 ;  /* 0x000000035656781a */ /* 0x000fe20000000000 */
[----:B------:R-:W-:Y:S01]  /*56a0*/  IMAD.X R45, RZ, RZ, R80, P6 ;  /* 0x000000ffff2d7224 */ /* 0x000fe200030e0650 */
[C---:B------:R-:W-:Y:S01]  /*56b0*/  IADD3 R48, P5, PT, R62.reuse, R67, RZ ;  /* 0x000000433e307210 */ /* 0x040fe20007fbe0ff */
[----:B------:R-:W-:Y:S01]  /*56c0*/  IMAD.X R47, RZ, RZ, R101, P3 ;  /* 0x000000ffff2f7224 */ /* 0x000fe200018e0665 */
[----:B------:R-:W-:Y:S01]  /*56d0*/  IADD3 R56, P4, PT, R62, R93, RZ ;  /* 0x0000005d3e387210 */ /* 0x000fe20007f9e0ff */
[----:B------:R-:W5:Y:S01]  /*56e0*/  LDL.LU R80, [R1+0x340] ;  /* 0x0003400001507983 */ /* 0x000f620000300800 */
[----:B------:R-:W-:Y:S01]  /*56f0*/  SGXT.U32 R87, R87, 0x3 ;  /* 0x000000035757781a */ /* 0x000fe20000000000 */
[----:B------:R-:W-:Y:S01]  /*5700*/  IMAD.X R49, RZ, RZ, R81, P5 ;  /* 0x000000ffff317224 */ /* 0x000fe200028e0651 */
[----:B------:R-:W-:Y:S01]  /*5710*/  LOP3.LUT R86, R86, 0xe8, RZ, 0xfc, !PT ;  /* 0x000000e856567812 */ /* 0x000fe200078efcff */
[----:B------:R1:W-:Y:S01]  /*5720*/  STG.E desc[UR14][R60.64], R88 ;  /* 0x000000583c007986 */ /* 0x0003e2000c10190e */
[----:B------:R-:W-:-:S02]  /*5730*/  IADD3 R58, P3, PT, R62, R107, RZ ;  /* 0x0000006b3e3a7210 */ /* 0x000fc40007f7e0ff */
[----:B0-----:R-:W-:Y:S01]  /*5740*/  SHF.R.U32.HI R63, RZ, 0x5, R63 ;  /* 0x00000005ff3f7819 */ /* 0x001fe2000001163f */
[----:B------:R-:W-:Y:S01]  /*5750*/  IMAD.X R57, RZ, RZ, R82, P4 ;  /* 0x000000ffff397224 */ /* 0x000fe200020e0652 */
[----:B------:R-:W-:Y:S01]  /*5760*/  LOP3.LUT R87, R87, 0xf0, RZ, 0xfc, !PT ;  /* 0x000000f057577812 */ /* 0x000fe200078efcff */
[----:B------:R-:W5:Y:S01]  /*5770*/  LDL.LU R81, [R1+0x33c] ;  /* 0x00033c0001517983 */ /* 0x000f620000300800 */
[C---:B------:R-:W-:Y:S02]  /*5780*/  IADD3 R64, P5, PT, R62.reuse, R106, RZ ;  /* 0x0000006a3e407210 */ /* 0x040fe40007fbe0ff */
[----:B------:R-:W-:Y:S01]  /*5790*/  IADD3 R66, P4, PT, R62, R105, RZ ;  /* 0x000000693e427210 */ /* 0x000fe20007f9e0ff */
[----:B------:R-:W-:Y:S01]  /*57a0*/  IMAD.X R59, RZ, RZ, R104, P3 ;  /* 0x000000ffff3b7224 */ /* 0x000fe200018e0668 */
[----:B--2---:R-:W-:Y:S01]  /*57b0*/  LEA R86, P0, R86, UR16, 0xa ;  /* 0x0000001056567c11 */ /* 0x004fe2000f8050ff */
[----:B------:R-:W2:Y:S01]  /*57c0*/  LDL.LU R82, [R1+0x338] ;  /* 0x0003380001527983 */ /* 0x000ea20000300800 */
[----:B------:R-:W-:Y:S01]  /*57d0*/  SGXT.U32 R63, R63, 0x3 ;  /* 0x000000033f3f781a */ /* 0x000fe20000000000 */
[----:B------:R-:W-:Y:S01]  /*57e0*/  IMAD.X R65, RZ, RZ, R84, P5 ;  /* 0x000000ffff417224 */ /* 0x000fe200028e0654 */
[----:B----4-:R-:W-:Y:S01]  /*57f0*/  LEA R87, P2, R87, UR18, 0xa ;  /* 0x0000001257577c11 */ /* 0x010fe2000f8450ff */
[----:B------:R0:W-:Y:S01]  /*5800*/  STG.E desc[UR14][R60.64+0x80], R89 ;  /* 0x000080593c007986 */ /* 0x0001e2000c10190e */
[C---:B------:R-:W-:Y:S01]  /*5810*/  IADD3 R92, P3, PT, R62.reuse, R83, RZ ;  /* 0x000000533e5c7210 */ /* 0x040fe20007f7e0ff */
[----:B------:R-:W-:Y:S01]  /*5820*/  IMAD.X R67, RZ, RZ, R85, P4 ;  /* 0x000000ffff437224 */ /* 0x000fe200020e0655 */
[----:B------:R-:W-:Y:S01]  /*5830*/  LOP3.LUT R63, R63, 0xf8, RZ, 0xfc, !PT ;  /* 0x000000f83f3f7812 */ /* 0x000fe200078efcff */
[----:B------:R-:W4:Y:S01]  /*5840*/  LDL.LU R83, [R1+0x334] ;  /* 0x0003340001537983 */ /* 0x000f220000300800 */
[----:B------:R-:W-:-:S03]  /*5850*/  IADD3 R100, P6, PT, R62, R86, RZ ;  /* 0x000000563e647210 */ /* 0x000fc60007fde0ff */
[----:B------:R-:W2:Y:S01]  /*5860*/  LDL.LU R84, [R1+0x330] ;  /* 0x0003300001547983 */ /* 0x000ea20000300800 */
[----:B------:R-:W-:-:S03]  /*5870*/  IADD3 R104, P5, PT, R62, R87, RZ ;  /* 0x000000573e687210 */ /* 0x000fc60007fbe0ff */
[----:B------:R-:W2:Y:S01]  /*5880*/  LDL.LU R85, [R1+0x32c] ;  /* 0x00032c0001557983 */ /* 0x000ea20000300800 */
[----:B---3--:R-:W-:-:S03]  /*5890*/  LEA R106, P4, R63, UR4, 0xa ;  /* 0x000000043f6a7c11 */ /* 0x008fc6000f8850ff */
[----:B------:R-:W3:Y:S01]  /*58a0*/  LDL.LU R86, [R1+0x328] ;  /* 0x0003280001567983 */ /* 0x000ee20000300800 */
[----:B------:R-:W-:-:S03]  /*58b0*/  IMAD.X R93, RZ, RZ, R91, P3 ;  /* 0x000000ffff5d7224 */ /* 0x000fc600018e065b */
[----:B------:R-:W2:Y:S04]  /*58c0*/  LDL.LU R101, [R1+0x1c] ;  /* 0x00001c0001657983 */ /* 0x000ea80000300800 */
[----:B------:R-:W2:Y:S01]  /*58d0*/  LDL.LU R87, [R1+0x324] ;  /* 0x0003240001577983 */ /* 0x000ea20000300800 */
[----:B------:R-:W-:-:S03]  /*58e0*/  IADD3 R106, P3, PT, R62, R106, RZ ;  /* 0x0000006a3e6a7210 */ /* 0x000fc60007f7e0ff */
[----:B------:R-:W2:Y:S04]  /*58f0*/  LDL.LU R105, [R1+0x11c] ;  /* 0x00011c0001697983 */ /* 0x000ea80000300800 */
[----:B------:R-:W2:Y:S04]  /*5900*/  LDL.LU R91, [R1+0x298] ;  /* 0x00029800015b7983 */ /* 0x000ea80000300800 */
[----:B------:R-:W2:Y:S04]  /*5910*/  LDL.LU R63, [R1+0x20] ;  /* 0x00002000013f7983 */ /* 0x000ea80000300800 */
[----:B------:R-:W2:Y:S04]  /*5920*/  LDL.LU R107, [R1+0x19c] ;  /* 0x00019c00016b7983 */ /* 0x000ea80000300800 */
[----:B------:R-:W2:Y:S04]  /*5930*/  LDL.LU R62, [R1+0x120] ;  /* 0x00012000013e7983 */ /* 0x000ea80000300800 */
[----:B-1----:R-:W2:Y:S04]  /*5940*/  LDL.LU R88, [R1+0x320] ;  /* 0x0003200001587983 */ /* 0x002ea80000300800 */
[----:B0-----:R-:W2:Y:S04]  /*5950*/  LDL.LU R89, [R1+0x31c] ;  /* 0x00031c0001597983 */ /* 0x001ea80000300800 */
[----:B------:R0:W-:Y:S04]  /*5960*/  STG.E desc[UR14][R60.64+0x100], R90 ;  /* 0x0001005a3c007986 */ /* 0x0001e8000c10190e */
[----:B------:R1:W-:Y:S04]  /*5970*/  STG.E desc[UR14][R60.64+0x180], R94 ;  /* 0x0001805e3c007986 */ /* 0x0003e8000c10190e */
[----:B------:R1:W-:Y:S04]  /*5980*/  STG.E desc[UR14][R60.64+0x200], R95 ;  /* 0x0002005f3c007986 */ /* 0x0003e8000c10190e */
[----:B0-----:R-:W2:Y:S04]  /*5990*/  LDL.LU R90, [R1+0x318] ;  /* 0x00031800015a7983 */ /* 0x001ea80000300800 */
[----:B-1----:R-:W2:Y:S04]  /*59a0*/  LDL.LU R94, [R1+0x314] ;  /* 0x00031400015e7983 */ /* 0x002ea80000300800 */
[----:B------:R-:W3:Y:S04]  /*59b0*/  LDL.LU R95, [R1+0x310] ;  /* 0x00031000015f7983 */ /* 0x000ee80000300800 */
[----:B------:R-:W-:Y:S04]  /*59c0*/  STG.E desc[UR14][R60.64+0x300], R102 ;  /* 0x000300663c007986 */ /* 0x000fe8000c10190e */
[----:B------:R-:W-:Y:S04]  /*59d0*/  STG.E desc[UR14][R60.64+0x380], R50 ;  /* 0x000380323c007986 */ /* 0x000fe8000c10190e */
[----:B------:R-:W0:Y:S04]  /*59e0*/  LDSM.16.M88.4 R52, [R0+UR7+0x200] ;  /* 0x000200070034783b */ /* 0x000e280008000200 */
[----:B--2---:R1:W-:Y:S04]  /*59f0*/  STG.E desc[UR14][R60.64+0x280], R94 ;  /* 0x0002805e3c007986 */ /* 0x0043e8000c10190e */
[----:B-1----:R-:W2:Y:S04]  /*5a00*/  LDL.LU R94, [R1+0x21c] ;  /* 0x00021c00015e7983 */ /* 0x002ea80000300800 */
[----:B------:R-:W4:Y:S04]  /*5a10*/  LDL.LU R102, [R1+0x294] ;  /* 0x0002940001667983 */ /* 0x000f280000300800 */
[----:B------:R-:W5:Y:S04]  /*5a20*/  LDL.LU R60, [R1+0x220] ;  /* 0x00022000013c7983 */ /* 0x000f680000300800 */
[----:B------:R-:W5:Y:S04]  /*5a30*/  LDL.LU R61, [R1+0x1a0] ;  /* 0x0001a000013d7983 */ /* 0x000f680000300800 */
[----:B------:R-:W5:Y:S04]  /*5a40*/  LDL.LU R50, [R1+0x28] ;  /* 0x0000280001327983 */ /* 0x000f680000300800 */
[----:B------:R-:W-:Y:S04]  /*5a50*/  STG.E desc[UR14][R124.64+0x100], R107 ;  /* 0x0001006b7c007986 */ /* 0x000fe8000c10190e */
[----:B------:R-:W-:Y:S04]  /*5a60*/  STG.E desc[UR14][R124.64+0x180], R105 ;  /* 0x000180697c007986 */ /* 0x000fe8000c10190e */
[----:B------:R-:W-:Y:S04]  /*5a70*/  STG.E desc[UR14][R124.64+0x200], R101 ;  /* 0x000200657c007986 */ /* 0x000fe8000c10190e */
[----:B---3--:R-:W-:Y:S04]  /*5a80*/  STG.E desc[UR14][R124.64+0x280], R95 ;  /* 0x0002805f7c007986 */ /* 0x008fe8000c10190e */
[----:B------:R-:W-:Y:S04]  /*5a90*/  STG.E desc[UR14][R124.64+0x300], R103 ;  /* 0x000300677c007986 */ /* 0x000fe8000c10190e */
[----:B------:R-:W-:Y:S04]  /*5aa0*/  STG.E desc[UR14][R124.64+0x380], R51 ;  /* 0x000380337c007986 */ /* 0x000fe8000c10190e */
[----:B--2---:R-:W-:Y:S04]  /*5ab0*/  STG.E desc[UR14][R124.64+0x80], R94 ;  /* 0x0000805e7c007986 */ /* 0x004fe8000c10190e */
[----:B----4-:R1:W-:Y:S04]  /*5ac0*/  STG.E desc[UR14][R124.64], R102 ;  /* 0x000000667c007986 */ /* 0x0103e8000c10190e */
[----:B-1----:R-:W2:Y:S04]  /*5ad0*/  LDL.LU R102, [R1+0x2a4] ;  /* 0x0002a40001667983 */ /* 0x002ea80000300800 */
[----:B------:R-:W3:Y:S04]  /*5ae0*/  LDL.LU R94, [R1+0x22c] ;  /* 0x00022c00015e7983 */ /* 0x000ee80000300800 */
[----:B------:R-:W4:Y:S04]  /*5af0*/  LDL.LU R107, [R1+0x1ac] ;  /* 0x0001ac00016b7983 */ /* 0x000f280000300800 */
[----:B------:R-:W2:Y:S04]  /*5b00*/  LDL.LU R105, [R1+0x12c] ;  /* 0x00012c0001697983 */ /* 0x000ea80000300800 */
[----:B------:R-:W2:Y:S04]  /*5b10*/  LDL.LU R101, [R1+0x2c] ;  /* 0x00002c0001657983 */ /* 0x000ea80000300800 */
[----:B------:R-:W2:Y:S04]  /*5b20*/  LDL.LU R95, [R1+0x128] ;  /* 0x00012800015f7983 */ /* 0x000ea80000300800 */
[----:B------:R-:W2:Y:S04]  /*5b30*/  LDL.LU R103, [R1+0x1a8] ;  /* 0x0001a80001677983 */ /* 0x000ea80000300800 */
[----:B------:R-:W2:Y:S04]  /*5b40*/  LDL.LU R51, [R1+0x24] ;  /* 0x0000240001337983 */ /* 0x000ea80000300800 */
[----:B------:R-:W3:Y:S04]  /*5b50*/  LDL.LU R124, [R1+0x2a0] ;  /* 0x0002a000017c7983 */ /* 0x000ee80000300800 */
[----:B------:R-:W3:Y:S04]  /*5b60*/  LDL.LU R125, [R1+0x228] ;  /* 0x00022800017d7983 */ /* 0x000ee80000300800 */
[----:B------:R1:W-:Y:S04]  /*5b70*/  STG.E desc[UR14][R116.64], R91 ;  /* 0x0000005b74007986 */ /* 0x0003e8000c10190e */
[----:B------:R0:W-:Y:S04]  /*5b80*/  STG.E desc[UR14][R116.64+0x280], R88 ;  /* 0x0002805874007986 */ /* 0x0001e8000c10190e */
[----:B------:R5:W-:Y:S04]  /*5b90*/  STG.E desc[UR14][R116.64+0x300], R96 ;  /* 0x0003006074007986 */ /* 0x000be8000c10190e */
[----:B-1----:R-:W3:Y:S04]  /*5ba0*/  LDL.LU R91, [R1+0x30c] ;  /* 0x00030c00015b7983 */ /* 0x002ee80000300800 */
[----:B0-----:R-:W3:Y:S04]  /*5bb0*/  LDL.LU R88, [R1+0x124] ;  /* 0x0001240001587983 */ /* 0x001ee80000300800 */
[----:B-----5:R-:W-:Y:S04]  /*5bc0*/  STG.E desc[UR14][R116.64+0x80], R60 ;  /* 0x0000803c74007986 */ /* 0x020fe8000c10190e */
[----:B------:R-:W-:Y:S04]  /*5bd0*/  STG.E desc[UR14][R116.64+0x100], R61 ;  /* 0x0001003d74007986 */ /* 0x000fe8000c10190e */
[----:B------:R-:W-:Y:S04]  /*5be0*/  STG.E desc[UR14][R116.64+0x180], R62 ;  /* 0x0001803e74007986 */ /* 0x000fe8000c10190e */
[----:B------:R-:W-:Y:S04]  /*5bf0*/  STG.E desc[UR14][R116.64+0x200], R63 ;  /* 0x0002003f74007986 */ /* 0x000fe8000c10190e */
[----:B------:R-:W5:Y:S04]  /*5c00*/  LDL.LU R96, [R1+0x1a4] ;  /* 0x0001a40001607983 */ /* 0x000f680000300800 */
[----:B------:R0:W-:Y:S04]  /*5c10*/  STG.E desc[UR14][R116.64+0x380], R52 ;  /* 0x0003803474007986 */ /* 0x0001e8000c10190e */
[----:B------:R-:W1:Y:S04]  /*5c20*/  LDSM.16.M88.4 R60, [R0+UR7+0x400] ;  /* 0x00040007003c783b */ /* 0x000e680008000200 */
[----:B0-----:R-:W4:Y:S04]  /*5c30*/  LDL.LU R116, [R1+0x29c] ;  /* 0x00029c0001747983 */ /* 0x001f280000300800 */
[----:B------:R-:W4:Y:S04]  /*5c40*/  LDL.LU R117, [R1+0x224] ;  /* 0x0002240001757983 */ /* 0x000f280000300800 */
[----:B------:R-:W4:Y:S04]  /*5c50*/  LDL.LU R52, [R1+0x30] ;  /* 0x0000300001347983 */ /* 0x000f280000300800 */
[----:B------:R0:W-:Y:S04]  /*5c60*/  STG.E desc[UR14][R118.64+0x280], R89 ;  /* 0x0002805976007986 */ /* 0x0001e8000c10190e */
[----:B------:R0:W-:Y:S04]  /*5c70*/  STG.E desc[UR14][R118.64+0x300], R97 ;  /* 0x0003006176007986 */ /* 0x0001e8000c10190e */
[----:B------:R-:W-:Y:S04]  /*5c80*/  STG.E desc[UR14][R118.64+0x380], R53 ;  /* 0x0003803576007986 */ /* 0x000fe8000c10190e */
[----:B0-----:R-:W4:Y:S04]  /*5c90*/  LDL.LU R89, [R1+0x130] ;  /* 0x0001300001597983 */ /* 0x001f280000300800 */
[----:B------:R-:W4:Y:S04]  /*5ca0*/  LDL.LU R97, [R1+0x1b0] ;  /* 0x0001b00001617983 */ /* 0x000f280000300800 */
[----:B--2---:R-:W-:Y:S04]  /*5cb0*/  STG.E desc[UR14][R118.64+0x200], R51 ;  /* 0x0002003376007986 */ /* 0x004fe8000c10190e */
[----:B---3--:R-:W-:Y:S04]  /*5cc0*/  STG.E desc[UR14][R118.64+0x180], R88 ;  /* 0x0001805876007986 */ /* 0x008fe8000c10190e */
[----:B-----5:R-:W-:Y:S04]  /*5cd0*/  STG.E desc[UR14][R118.64+0x100], R96 ;  /* 0x0001006076007986 */ /* 0x020fe8000c10190e */
[----:B----4-:R-:W-:Y:S04]  /*5ce0*/  STG.E desc[UR14][R118.64], R116 ;  /* 0x0000007476007986 */ /* 0x010fe8000c10190e */
[----:B------:R0:W-:Y:S04]  /*5cf0*/  STG.E desc[UR14][R118.64+0x80], R117 ;  /* 0x0000807576007986 */ /* 0x0001e8000c10190e */
[----:B------:R2:W-:Y:S04]  /*5d00*/  STG.E desc[UR14][R120.64], R124 ;  /* 0x0000007c78007986 */ /* 0x0005e8000c10190e */
[----:B0-----:R-:W3:Y:S04]  /*5d10*/  LDL.LU R118, [R1+0x2a8] ;  /* 0x0002a80001767983 */ /* 0x001ee80000300800 */
[----:B------:R-:W4:Y:S04]  /*5d20*/  LDL.LU R119, [R1+0x230] ;  /* 0x0002300001777983 */ /* 0x000f280000300800 */
[----:B------:R-:W5:Y:S04]  /*5d30*/  LDL.LU R116, [R1+0x2ac] ;  /* 0x0002ac0001747983 */ /* 0x000f680000300800 */
[----:B------:R-:W5:Y:S04]  /*5d40*/  LDL.LU R117, [R1+0x234] ;  /* 0x0002340001757983 */ /* 0x000f680000300800 */
[----:B------:R-:W5:Y:S04]  /*5d50*/  LDL.LU R96, [R1+0x1b4] ;  /* 0x0001b40001607983 */ /* 0x000f680000300800 */
[----:B------:R-:W5:Y:S04]  /*5d60*/  LDL.LU R88, [R1+0x134] ;  /* 0x0001340001587983 */ /* 0x000f680000300800 */
[----:B------:R-:W5:Y:S04]  /*5d70*/  LDL.LU R51, [R1+0x34] ;  /* 0x0000340001337983 */ /* 0x000f680000300800 */
[----:B------:R0:W-:Y:S04]  /*5d80*/  STG.E desc[UR14][R120.64+0x80], R125 ;  /* 0x0000807d78007986 */ /* 0x0001e8000c10190e */
[----:B--2---:R-:W2:Y:S04]  /*5d90*/  LDL.LU R124, [R1+0x2b0] ;  /* 0x0002b000017c7983 */ /* 0x004ea80000300800 */
[----:B------:R1:W-:Y:S04]  /*5da0*/  STG.E desc[UR14][R120.64+0x100], R103 ;  /* 0x0001006778007986 */ /* 0x0003e8000c10190e */
[----:B0-----:R-:W2:Y:S04]  /*5db0*/  LDL.LU R125, [R1+0x238] ;  /* 0x00023800017d7983 */ /* 0x001ea80000300800 */
[----:B------:R0:W-:Y:S04]  /*5dc0*/  STG.E desc[UR14][R120.64+0x180], R95 ;  /* 0x0001805f78007986 */ /* 0x0001e8000c10190e */
[----:B-1----:R-:W2:Y:S04]  /*5dd0*/  LDL.LU R103, [R1+0x1b8] ;  /* 0x0001b80001677983 */ /* 0x002ea80000300800 */
[----:B------:R1:W-:Y:S04]  /*5de0*/  STG.E desc[UR14][R120.64+0x200], R50 ;  /* 0x0002003278007986 */ /* 0x0003e8000c10190e */
[----:B------:R-:W-:Y:S04]  /*5df0*/  STG.E desc[UR14][R120.64+0x280], R90 ;  /* 0x0002805a78007986 */ /* 0x000fe8000c10190e */
[----:B------:R-:W-:Y:S04]  /*5e00*/  STG.E desc[UR14][R120.64+0x300], R98 ;  /* 0x0003006278007986 */ /* 0x000fe8000c10190e */
[----:B------:R-:W-:Y:S04]  /*5e10*/  STG.E desc[UR14][R120.64+0x380], R54 ;  /* 0x0003803678007986 */ /* 0x000fe8000c10190e */
[----:B0-----:R-:W2:Y:S04]  /*5e20*/  LDL.LU R95, [R1+0x138] ;  /* 0x00013800015f7983 */ /* 0x001ea80000300800 */
[----:B------:R0:W-:Y:S04]  /*5e30*/  STG.E desc[UR14][R122.64], R102 ;  /* 0x000000667a007986 */ /* 0x0001e8000c10190e */
[----:B-1----:R-:W2:Y:S04]  /*5e40*/  LDL.LU R50, [R1+0x38] ;  /* 0x0000380001327983 */ /* 0x002ea80000300800 */
[----:B------:R1:W-:Y:S04]  /*5e50*/  STG.E desc[UR14][R122.64+0x80], R94 ;  /* 0x0000805e7a007986 */ /* 0x0003e8000c10190e */
[----:B0-----:R-:W2:Y:S04]  /*5e60*/  LDL.LU R102, [R1+0x2b4] ;  /* 0x0002b40001667983 */ /* 0x001ea80000300800 */
[----:B------:R0:W-:Y:S04]  /*5e70*/  STG.E desc[UR14][R122.64+0x100], R107 ;  /* 0x0001006b7a007986 */ /* 0x0001e8000c10190e */
[----:B-1----:R-:W2:Y:S04]  /*5e80*/  LDL.LU R94, [R1+0x23c] ;  /* 0x00023c00015e7983 */ /* 0x002ea80000300800 */
[----:B------:R1:W-:Y:S04]  /*5e90*/  STG.E desc[UR14][R122.64+0x180], R105 ;  /* 0x000180697a007986 */ /* 0x0003e8000c10190e */
[----:B0-----:R-:W2:Y:S04]  /*5ea0*/  LDL.LU R107, [R1+0x1bc] ;  /* 0x0001bc00016b7983 */ /* 0x001ea80000300800 */
[----:B-1----:R-:W2:Y:S04]  /*5eb0*/  LDL.LU R105, [R1+0x13c] ;  /* 0x00013c0001697983 */ /* 0x002ea80000300800 */
[----:B------:R0:W-:Y:S04]  /*5ec0*/  STG.E desc[UR14][R122.64+0x200], R101 ;  /* 0x000200657a007986 */ /* 0x0001e8000c10190e */
[----:B------:R1:W-:Y:S04]  /*5ed0*/  STG.E desc[UR14][R122.64+0x280], R91 ;  /* 0x0002805b7a007986 */ /* 0x0003e8000c10190e */
[----:B------:R-:W-:Y:S04]  /*5ee0*/  STG.E desc[UR14][R122.64+0x300], R99 ;  /* 0x000300637a007986 */ /* 0x000fe8000c10190e */
[----:B0-----:R-:W2:Y:S04]  /*5ef0*/  LDL.LU R101, [R1+0x3c] ;  /* 0x00003c0001657983 */ /* 0x001ea80000300800 */
[----:B-1----:R-:W2:Y:S04]  /*5f00*/  LDL.LU R91, [R1+0x2b8] ;  /* 0x0002b800015b7983 */ /* 0x002ea80000300800 */
[----:B------:R-:W2:Y:S04]  /*5f10*/  LDL.LU R120, [R1+0x240] ;  /* 0x0002400001787983 */ /* 0x000ea80000300800 */
[----:B------:R-:W2:Y:S04]  /*5f20*/  LDL.LU R121, [R1+0x1c0] ;  /* 0x0001c00001797983 */ /* 0x000ea80000300800 */
[----:B------:R-:W-:Y:S04]  /*5f30*/  STG.E desc[UR14][R122.64+0x380], R55 ;  /* 0x000380377a007986 */ /* 0x000fe8000c10190e */
[----:B------:R-:W2:Y:S04]  /*5f40*/  LDL.LU R98, [R1+0x140] ;  /* 0x0001400001627983 */ /* 0x000ea80000300800 */
[----:B------:R-:W2:Y:S04]  /*5f50*/  LDL.LU R90, [R1+0x70] ;  /* 0x00007000015a7983 */ /* 0x000ea80000300800 */
[----:B------:R-:W-:Y:S04]  /*5f60*/  STG.E desc[UR14][R108.64+0x100], R97 ;  /* 0x000100616c007986 */ /* 0x000fe8000c10190e */
[----:B------:R-:W-:Y:S04]  /*5f70*/  STG.E desc[UR14][R108.64+0x180], R89 ;  /* 0x000180596c007986 */ /* 0x000fe8000c10190e */
[----:B------:R-:W-:Y:S04]  /*5f80*/  STG.E desc[UR14][R108.64+0x200], R52 ;  /* 0x000200346c007986 */ /* 0x000fe8000c10190e */
[----:B------:R-:W-:Y:S04]  /*5f90*/  STG.E desc[UR14][R108.64+0x280], R84 ;  /* 0x000280546c007986 */ /* 0x000fe8000c10190e */
[----:B------:R-:W-:Y:S04]  /*5fa0*/  STG.E desc[UR14][R108.64+0x300], R32 ;  /* 0x000300206c007986 */ /* 0x000fe8000c10190e */
[----:B------:R-:W-:Y:S04]  /*5fb0*/  STG.E desc[UR14][R108.64+0x380], R60 ;  /* 0x0003803c6c007986 */ /* 0x000fe8000c10190e */
[----:B------:R-:W0:Y:S04]  /*5fc0*/  LDSM.16.M88.4 R52, [R0+UR7+0x600] ;  /* 0x000600070034783b */ /* 0x000e280008000200 */
[----:B---3--:R1:W-:Y:S04]  /*5fd0*/  STG.E desc[UR14][R108.64], R118 ;  /* 0x000000766c007986 */ /* 0x0083e8000c10190e */
[----:B----4-:R3:W-:Y:S04]  /*5fe0*/  STG.E desc[UR14][R108.64+0x80], R119 ;  /* 0x000080776c007986 */ /* 0x0107e8000c10190e */
[----:B-----5:R4:W-:Y:S04]  /*5ff0*/  STG.E desc[UR14][R110.64], R116 ;  /* 0x000000746e007986 */ /* 0x0209e8000c10190e */
[----:B-1----:R-:W5:Y:S04]  /*6000*/  LDL.LU R118, [R1] ;  /* 0x0000000001767983 */ /* 0x002f680000300800 */
[----:B---3--:R-:W3:Y:S04]  /*6010*/  LDL.LU R119, [R1+0x2bc] ;  /* 0x0002bc0001777983 */ /* 0x008ee80000300800 */
[----:B------:R-:W3:Y:S04]  /*6020*/  LDL.LU R97, [R1+0x244] ;  /* 0x0002440001617983 */ /* 0x000ee80000300800 */
[----:B------:R-:W3:Y:S04]  /*6030*/  LDL.LU R89, [R1+0x1c4] ;  /* 0x0001c40001597983 */ /* 0x000ee80000300800 */
[----:B------:R1:W-:Y:S04]  /*6040*/  STG.E desc[UR14][R110.64+0x80], R117 ;  /* 0x000080756e007986 */ /* 0x0003e8000c10190e */
[----:B----4-:R-:W4:Y:S04]  /*6050*/  LDL.LU R116, [R1+0x144] ;  /* 0x0001440001747983 */ /* 0x010f280000300800 */
[----:B------:R0:W-:Y:S04]  /*6060*/  STG.E desc[UR14][R110.64+0x100], R96 ;  /* 0x000100606e007986 */ /* 0x0001e8000c10190e */
[----:B-1----:R-:W4:Y:S04]  /*6070*/  LDL.LU R117, [R1+0x74] ;  /* 0x0000740001757983 */ /* 0x002f280000300800 */
[----:B------:R1:W-:Y:S04]  /*6080*/  STG.E desc[UR14][R110.64+0x180], R88 ;  /* 0x000180586e007986 */ /* 0x0003e8000c10190e */
[----:B0-----:R-:W4:Y:S04]  /*6090*/  LDL.LU R96, [R1+0x4] ;  /* 0x0000040001607983 */ /* 0x001f280000300800 */
[----:B------:R0:W-:Y:S04]  /*60a0*/  STG.E desc[UR14][R110.64+0x200], R51 ;  /* 0x000200336e007986 */ /* 0x0001e8000c10190e */
[----:B------:R-:W-:Y:S04]  /*60b0*/  STG.E desc[UR14][R110.64+0x280], R85 ;  /* 0x000280556e007986 */ /* 0x000fe8000c10190e */
[----:B------:R-:W-:Y:S04]  /*60c0*/  STG.E desc[UR14][R110.64+0x300], R33 ;  /* 0x000300216e007986 */ /* 0x000fe8000c10190e */
[----:B------:R-:W-:Y:S04]  /*60d0*/  STG.E desc[UR14][R110.64+0x380], R61 ;  /* 0x0003803d6e007986 */ /* 0x000fe8000c10190e */
[----:B-1----:R-:W4:Y:S04]  /*60e0*/  LDL.LU R88, [R1+0x2c0] ;  /* 0x0002c00001587983 */ /* 0x002f280000300800 */
[----:B--2---:R1:W-:Y:S04]  /*60f0*/  STG.E desc[UR14][R112.64], R124 ;  /* 0x0000007c70007986 */ /* 0x0043e8000c10190e */
        /* <DEDUP_REMOVED lines=22> */
[----:B------:R-:W-:Y:S04]  /*6260*/  STG.E desc[UR14][R114.64+0x280], R87 ;  /* 0x0002805772007986 */ /* 0x000fe8000c10190e */
[----:B------:R-:W-:Y:S04]  /*6270*/  STG.E desc[UR14][R114.64+0x300], R35 ;  /* 0x0003002372007986 */ /* 0x000fe8000c10190e */
[----:B0-----:R-:W2:Y:S04]  /*6280*/  LDL.LU R101, [R1+0xc] ;  /* 0x00000c0001657983 */ /* 0x001ea80000300800 */
[----:B------:R-:W-:Y:S04]  /*6290*/  STG.E desc[UR14][R114.64+0x380], R63 ;  /* 0x0003803f72007986 */ /* 0x000fe8000c10190e */
[----:B------:R0:W-:Y:S04]  /*62a0*/  STG.E desc[UR14][R2.64], R91 ;  /* 0x0000005b02007986 */ /* 0x0001e8000c10190e */
[----:B------:R-:W2:Y:S04]  /*62b0*/  LDL.LU R99, [R1+0x2c8] ;  /* 0x0002c80001637983 */ /* 0x000ea80000300800 */
        /* <DEDUP_REMOVED lines=9> */
[----:B-1----:R-:W2:Y:S04]  /*6350*/  LDL.LU R98, [R1+0x100] ;  /* 0x0001000001627983 */ /* 0x002ea80000300800 */
[----:B------:R-:W0:Y:S04]  /*6360*/  LDSM.16.M88.4 R32, [R0+UR7+0x800] ;  /* 0x000800070020783b */ /* 0x000e280008000200 */
[----:B-----5:R-:W-:Y:S04]  /*6370*/  STG.E desc[UR14][R2.64+0x280], R118 ;  /* 0x0002807602007986 */ /* 0x020fe8000c10190e */
[----:B---3--:R-:W-:Y:S04]  /*6380*/  STG.E desc[UR14][R16.64], R119 ;  /* 0x0000007710007986 */ /* 0x008fe8000c10190e */
[----:B------:R-:W-:Y:S04]  /*6390*/  STG.E desc[UR14][R16.64+0x80], R97 ;  /* 0x0000806110007986 */ /* 0x000fe8000c10190e */
[----:B------:R-:W-:Y:S04]  /*63a0*/  STG.E desc[UR14][R16.64+0x100], R89 ;  /* 0x0001005910007986 */ /* 0x000fe8000c10190e */
[----:B------:R-:W-:Y:S04]  /*63b0*/  STG.E desc[UR14][R16.64+0x300], R29 ;  /* 0x0003001d10007986 */ /* 0x000fe8000c10190e */
[----:B----4-:R1:W-:Y:S04]  /*63c0*/  STG.E desc[UR14][R16.64+0x180], R116 ;  /* 0x0001807410007986 */ /* 0x0103e8000c10190e */
[----:B------:R-:W-:Y:S04]  /*63d0*/  STG.E desc[UR14][R16.64+0x380], R53 ;  /* 0x0003803510007986 */ /* 0x000fe8000c10190e */
[----:B------:R3:W-:Y:S04]  /*63e0*/  STG.E desc[UR14][R16.64+0x200], R117 ;  /* 0x0002007510007986 */ /* 0x0007e8000c10190e */
[----:B-1----:R-:W4:Y:S04]  /*63f0*/  LDL.LU R116, [R1+0x2cc] ;  /* 0x0002cc0001747983 */ /* 0x002f280000300800 */
[----:B------:R1:W-:Y:S04]  /*6400*/  STG.E desc[UR14][R16.64+0x280], R96 ;  /* 0x0002806010007986 */ /* 0x0003e8000c10190e */
[----:B---3--:R-:W3:Y:S04]  /*6410*/  LDL.LU R117, [R1+0x254] ;  /* 0x0002540001757983 */ /* 0x008ee80000300800 */
[----:B-1----:R-:W5:Y:S04]  /*6420*/  LDL.LU R96, [R1+0x204] ;  /* 0x0002040001607983 */ /* 0x002f680000300800 */
[----:B------:R1:W-:Y:S04]  /*6430*/  STG.E desc[UR14][R18.64], R88 ;  /* 0x0000005812007986 */ /* 0x0003e8000c10190e */
[----:B------:R-:W-:Y:S04]  /*6440*/  STG.E desc[UR14][R18.64+0x300], R30 ;  /* 0x0003001e12007986 */ /* 0x000fe8000c10190e */
[----:B--2---:R2:W-:Y:S04]  /*6450*/  STG.E desc[UR14][R18.64+0x80], R51 ;  /* 0x0000803312007986 */ /* 0x0045e8000c10190e */
[----:B-1----:R-:W5:Y:S04]  /*6460*/  LDL.LU R88, [R1+0x184] ;  /* 0x0001840001587983 */ /* 0x002f680000300800 */
[----:B------:R1:W-:Y:S04]  /*6470*/  STG.E desc[UR14][R18.64+0x100], R124 ;  /* 0x0001007c12007986 */ /* 0x0003e8000c10190e */
[----:B--2---:R-:W2:Y:S04]  /*6480*/  LDL.LU R51, [R1+0x104] ;  /* 0x0001040001337983 */ /* 0x004ea80000300800 */
[----:B------:R0:W-:Y:S04]  /*6490*/  STG.E desc[UR14][R18.64+0x180], R125 ;  /* 0x0001807d12007986 */ /* 0x0001e8000c10190e */
[----:B-1----:R-:W2:Y:S04]  /*64a0*/  LDL.LU R124, [R1+0x2d0] ;  /* 0x0002d000017c7983 */ /* 0x002ea80000300800 */
[----:B------:R1:W-:Y:S04]  /*64b0*/  STG.E desc[UR14][R18.64+0x200], R103 ;  /* 0x0002006712007986 */ /* 0x0003e8000c10190e */
[----:B0-----:R-:W2:Y:S04]  /*64c0*/  LDL.LU R125, [R1+0x258] ;  /* 0x00025800017d7983 */ /* 0x001ea80000300800 */
[----:B------:R-:W-:Y:S04]  /*64d0*/  STG.E desc[UR14][R18.64+0x380], R54 ;  /* 0x0003803612007986 */ /* 0x000fe8000c10190e */
[----:B-1----:R-:W2:Y:S04]  /*64e0*/  LDL.LU R103, [R1+0x208] ;  /* 0x0002080001677983 */ /* 0x002ea80000300800 */
[----:B------:R0:W-:Y:S04]  /*64f0*/  STG.E desc[UR14][R18.64+0x280], R95 ;  /* 0x0002805f12007986 */ /* 0x0001e8000c10190e */
[----:B------:R-:W1:Y:S04]  /*6500*/  LDSM.16.M88.4 R16, [R0+UR7+0xa00] ;  /* 0x000a00070010783b */ /* 0x000e680008000200 */
[----:B------:R0:W-:Y:S04]  /*6510*/  STG.E desc[UR14][R20.64], R50 ;  /* 0x0000003214007986 */ /* 0x0001e8000c10190e */
[----:B0-----:R-:W2:Y:S04]  /*6520*/  LDL.LU R95, [R1+0x188] ;  /* 0x00018800015f7983 */ /* 0x001ea80000300800 */
[----:B------:R0:W-:Y:S04]  /*6530*/  STG.E desc[UR14][R20.64+0x80], R102 ;  /* 0x0000806614007986 */ /* 0x0001e8000c10190e */
[----:B------:R-:W2:Y:S04]  /*6540*/  LDL.LU R50, [R1+0x108] ;  /* 0x0001080001327983 */ /* 0x000ea80000300800 */
[----:B------:R0:W-:Y:S04]  /*6550*/  STG.E desc[UR14][R20.64+0x100], R94 ;  /* 0x0001005e14007986 */ /* 0x0001e8000c10190e */
[----:B0-----:R-:W2:Y:S04]  /*6560*/  LDL.LU R102, [R1+0x2d4] ;  /* 0x0002d40001667983 */ /* 0x001ea80000300800 */
[----:B------:R0:W-:Y:S04]  /*6570*/  STG.E desc[UR14][R20.64+0x180], R107 ;  /* 0x0001806b14007986 */ /* 0x0001e8000c10190e */
[----:B------:R-:W2:Y:S04]  /*6580*/  LDL.LU R94, [R1+0x25c] ;  /* 0x00025c00015e7983 */ /* 0x000ea80000300800 */
[----:B------:R1:W-:Y:S04]  /*6590*/  STG.E desc[UR14][R20.64+0x200], R105 ;  /* 0x0002006914007986 */ /* 0x0003e8000c10190e */
[----:B0-----:R-:W2:Y:S04]  /*65a0*/  LDL.LU R107, [R1+0x20c] ;  /* 0x00020c00016b7983 */ /* 0x001ea80000300800 */
[----:B-1----:R-:W2:Y:S04]  /*65b0*/  LDL.LU R105, [R1+0x18c] ;  /* 0x00018c0001697983 */ /* 0x002ea80000300800 */
[----:B------:R0:W-:Y:S04]  /*65c0*/  STG.E desc[UR14][R20.64+0x280], R101 ;  /* 0x0002806514007986 */ /* 0x0001e8000c10190e */
[----:B------:R-:W-:Y:S04]  /*65d0*/  STG.E desc[UR14][R20.64+0x300], R31 ;  /* 0x0003001f14007986 */ /* 0x000fe8000c10190e */
[----:B------:R-:W-:Y:S04]  /*65e0*/  STG.E desc[UR14][R20.64+0x380], R55 ;  /* 0x0003803714007986 */ /* 0x000fe8000c10190e */
[----:B0-----:R-:W2:Y:S04]  /*65f0*/  LDL.LU R101, [R1+0x10c] ;  /* 0x00010c0001657983 */ /* 0x001ea80000300800 */
[----:B------:R-:W2:Y:S04]  /*6600*/  LDL.LU R90, [R1+0x2f8] ;  /* 0x0002f800015a7983 */ /* 0x000ea80000300800 */
[----:B------:R-:W2:Y:S04]  /*6610*/  LDL.LU R118, [R1+0x280] ;  /* 0x0002800001767983 */ /* 0x000ea80000300800 */
        /* <DEDUP_REMOVED lines=8> */
[----:B------:R-:W-:Y:S04]  /*66a0*/  STG.E desc[UR14][R22.64+0x300], R24 ;  /* 0x0003001816007986 */ /* 0x000fe8000c10190e */
[----:B------:R-:W-:Y:S04]  /*66b0*/  STG.E desc[UR14][R22.64+0x380], R32 ;  /* 0x0003802016007986 */ /* 0x000fe8000c10190e */
[----:B------:R-:W2:Y:S04]  /*66c0*/  LDL.LU R89, [R1+0x60] ;  /* 0x0000600001597983 */ /* 0x000ea80000300800 */
[----:B------:R-:W-:Y:S04]  /*66d0*/  STG.E desc[UR14][R36.64+0x280], R81 ;  /* 0x0002805124007986 */ /* 0x000fe8000c10190e */
[----:B------:R-:W-:Y:S04]  /*66e0*/  STG.E desc[UR14][R36.64+0x300], R25 ;  /* 0x0003001924007986 */ /* 0x000fe8000c10190e */
[----:B------:R-:W-:Y:S04]  /*66f0*/  STG.E desc[UR14][R36.64+0x380], R33 ;  /* 0x0003802124007986 */ /* 0x000fe8000c10190e */
[----:B------:R-:W0:Y:S04]  /*6700*/  LDSM.16.M88.4 R20, [R0+UR7+0xc00] ;  /* 0x000c00070014783b */ /* 0x000e280008000200 */
[----:B----4-:R1:W-:Y:S04]  /*6710*/  STG.E desc[UR14][R36.64], R116 ;  /* 0x0000007424007986 */ /* 0x0103e8000c10190e */
[----:B---3--:R3:W-:Y:S04]  /*6720*/  STG.E desc[UR14][R36.64+0x80], R117 ;  /* 0x0000807524007986 */ /* 0x0087e8000c10190e */
[----:B-1----:R-:W4:Y:S04]  /*6730*/  LDL.LU R116, [R1+0x2fc] ;  /* 0x0002fc0001747983 */ /* 0x002f280000300800 */
[----:B-----5:R1:W-:Y:S04]  /*6740*/  STG.E desc[UR14][R36.64+0x100], R96 ;  /* 0x0001006024007986 */ /* 0x0203e8000c10190e */
[----:B---3--:R-:W3:Y:S04]  /*6750*/  LDL.LU R117, [R1+0x284] ;  /* 0x0002840001757983 */ /* 0x008ee80000300800 */
[----:B-1----:R-:W5:Y:S04]  /*6760*/  LDL.LU R96, [R1+0x1f4] ;  /* 0x0001f40001607983 */ /* 0x002f680000300800 */
[----:B------:R1:W-:Y:S04]  /*6770*/  STG.E desc[UR14][R36.64+0x180], R88 ;  /* 0x0001805824007986 */ /* 0x0003e8000c10190e */
        /* <DEDUP_REMOVED lines=10> */
[----:B------:R-:W-:Y:S04]  /*6820*/  STG.E desc[UR14][R38.64+0x300], R26 ;  /* 0x0003001a26007986 */ /* 0x000fe8000c10190e */
[----:B------:R0:W-:Y:S04]  /*6830*/  STG.E desc[UR14][R38.64+0x180], R95 ;  /* 0x0001805f26007986 */ /* 0x0001e8000c10190e */
[----:B------:R-:W-:Y:S04]  /*6840*/  STG.E desc[UR14][R38.64+0x380], R34 ;  /* 0x0003802226007986 */ /* 0x000fe8000c10190e */
[----:B------:R1:W-:Y:S04]  /*6850*/  STG.E desc[UR14][R38.64+0x200], R50 ;  /* 0x0002003226007986 */ /* 0x0003e8000c10190e */
        /* <DEDUP_REMOVED lines=17> */
[----:B------:R-:W-:Y:S04]  /*6970*/  STG.E desc[UR14][R40.64+0x380], R35 ;  /* 0x0003802328007986 */ /* 0x000fe8000c10190e */
[----:B------:R-:W2:Y:S04]  /*6980*/  LDL.LU R121, [R1+0x160] ;  /* 0x0001600001797983 */ /* 0x000ea80000300800 */
[----:B------:R-:W-:Y:S04]  /*6990*/  STG.E desc[UR14][R42.64], R90 ;  /* 0x0000005a2a007986 */ /* 0x000fe8000c10190e */
[----:B------:R-:W-:Y:S04]  /*69a0*/  STG.E desc[UR14][R42.64+0x80], R118 ;  /* 0x000080762a007986 */ /* 0x000fe8000c10190e */
[----:B------:R-:W-:Y:S04]  /*69b0*/  STG.E desc[UR14][R42.64+0x100], R119 ;  /* 0x000100772a007986 */ /* 0x000fe8000c10190e */
[----:B------:R-:W-:Y:S04]  /*69c0*/  STG.E desc[UR14][R42.64+0x180], R97 ;  /* 0x000180612a007986 */ /* 0x000fe8000c10190e */
[----:B------:R0:W-:Y:S04]  /*69d0*/  STG.E desc[UR14][R42.64+0x200], R89 ;  /* 0x000200592a007986 */ /* 0x0001e8000c10190e */
[----:B------:R-:W-:Y:S04]  /*69e0*/  STG.E desc[UR14][R42.64+0x280], R76 ;  /* 0x0002804c2a007986 */ /* 0x000fe8000c10190e */
[----:B------:R-:W-:Y:S04]  /*69f0*/  STG.E desc[UR14][R42.64+0x300], R12 ;  /* 0x0003000c2a007986 */ /* 0x000fe8000c10190e */
[----:B------:R-:W-:Y:S04]  /*6a00*/  STG.E desc[UR14][R42.64+0x380], R16 ;  /* 0x000380102a007986 */ /* 0x000fe8000c10190e */
[----:B------:R-:W2:Y:S04]  /*6a10*/  LDL.LU R98, [R1+0x50] ;  /* 0x0000500001627983 */ /* 0x000ea80000300800 */
[----:B0-----:R-:W2:Y:S04]  /*6a20*/  LDL.LU R89, [R1+0x2ec] ;  /* 0x0002ec0001597983 */ /* 0x001ea80000300800 */
        /* <DEDUP_REMOVED lines=33> */
[----:B0-----:R-:W2:Y:S04]  /*6c40*/  LDL.LU R105, [R1+0x16c] ;  /* 0x00016c0001697983 */ /* 0x001ea80000300800 */
[----:B-1----:R-:W2:Y:S04]  /*6c50*/  LDL.LU R107, [R1+0x5c] ;  /* 0x00005c00016b7983 */ /* 0x002ea80000300800 */
[----:B------:R-:W2:Y:S04]  /*6c60*/  LDL.LU R90, [R1+0x2d8] ;  /* 0x0002d800015a7983 */ /* 0x000ea80000300800 */
[----:B------:R-:W2:Y:S04]  /*6c70*/  LDL.LU R118, [R1+0x260] ;  /* 0x0002600001767983 */ /* 0x000ea80000300800 */
[----:B------:R-:W2:Y:S04]  /*6c80*/  LDL.LU R119, [R1+0x1d0] ;  /* 0x0001d00001777983 */ /* 0x000ea80000300800 */
[----:B------:R0:W-:Y:S04]  /*6c90*/  STG.E desc[UR14][R48.64+0x200], R101 ;  /* 0x0002006530007986 */ /* 0x0001e8000c10190e */
[----:B------:R-:W2:Y:S04]  /*6ca0*/  LDL.LU R97, [R1+0x150] ;  /* 0x0001500001617983 */ /* 0x000ea80000300800 */
[----:B------:R-:W-:Y:S04]  /*6cb0*/  STG.E desc[UR14][R48.64+0x280], R79 ;  /* 0x0002804f30007986 */ /* 0x000fe8000c10190e */
[----:B0-----:R-:W2:Y:S04]  /*6cc0*/  LDL.LU R101, [R1+0x40] ;  /* 0x0000400001657983 */ /* 0x001ea80000300800 */
        /* <DEDUP_REMOVED lines=14> */
[----:B0-----:R-:W2:Y:S04]  /*6db0*/  LDL.LU R89, [R1+0x2dc] ;  /* 0x0002dc0001597983 */ /* 0x001ea80000300800 */
[----:B----4-:R0:W-:Y:S04]  /*6dc0*/  STG.E desc[UR14][R58.64+0x80], R116 ;  /* 0x000080743a007986 */ /* 0x0101e8000c10190e */
[----:B---3--:R-:W-:Y:S04]  /*6dd0*/  STG.E desc[UR14][R58.64+0x100], R117 ;  /* 0x000100753a007986 */ /* 0x008fe8000c10190e */
[----:B0-----:R-:W3:Y:S04]  /*6de0*/  LDL.LU R116, [R1+0x264] ;  /* 0x0002640001747983 */ /* 0x001ee80000300800 */
[----:B-----5:R-:W-:Y:S04]  /*6df0*/  STG.E desc[UR14][R58.64+0x180], R96 ;  /* 0x000180603a007986 */ /* 0x020fe8000c10190e */
[----:B------:R-:W-:Y:S04]  /*6e00*/  STG.E desc[UR14][R58.64+0x200], R88 ;  /* 0x000200583a007986 */ /* 0x000fe8000c10190e */
[----:B------:R-:W-:Y:S04]  /*6e10*/  STG.E desc[UR14][R64.64+0x280], R74 ;  /* 0x0002804a40007986 */ /* 0x000fe8000c10190e */
[----:B--2---:R-:W-:Y:S04]  /*6e20*/  STG.E desc[UR14][R64.64], R51 ;  /* 0x0000003340007986 */ /* 0x004fe8000c10190e */
[----:B------:R-:W-:Y:S04]  /*6e30*/  STG.E desc[UR14][R64.64+0x300], R10 ;  /* 0x0003000a40007986 */ /* 0x000fe8000c10190e */
[----:B------:R-:W-:Y:S04]  /*6e40*/  STG.E desc[UR14][R64.64+0x80], R124 ;  /* 0x0000807c40007986 */ /* 0x000fe8000c10190e */
[----:B------:R-:W-:Y:S04]  /*6e50*/  STG.E desc[UR14][R64.64+0x380], R22 ;  /* 0x0003801640007986 */ /* 0x000fe8000c10190e */
[----:B------:R-:W-:Y:S04]  /*6e60*/  STG.E desc[UR14][R64.64+0x100], R125 ;  /* 0x0001007d40007986 */ /* 0x000fe8000c10190e */
[----:B------:R-:W-:Y:S04]  /*6e70*/  STG.E desc[UR14][R64.64+0x180], R103 ;  /* 0x0001806740007986 */ /* 0x000fe8000c10190e */
[----:B------:R-:W-:Y:S04]  /*6e80*/  STG.E desc[UR14][R64.64+0x200], R95 ;  /* 0x0002005f40007986 */ /* 0x000fe8000c10190e */
[----:B------:R0:W-:Y:S04]  /*6e90*/  STG.E desc[UR14][R66.64+0x180], R105 ;  /* 0x0001806942007986 */ /* 0x0001e8000c10190e */
[----:B------:R1:W-:Y:S04]  /*6ea0*/  STG.E desc[UR14][R66.64+0x200], R107 ;  /* 0x0002006b42007986 */ /* 0x0003e8000c10190e */
[----:B0-----:R-:W2:Y:S01]  /*6eb0*/  LDL.LU R105, [R1+0x1d4] ;  /* 0x0001d40001697983 */ /* 0x001ea20000300800 */
[----:B-1----:R-:W0:Y:S03]  /*6ec0*/  S2R R107, SR_TID.X ;  /* 0x00000000006b7919 */ /* 0x002e260000002100 */
[----:B------:R-:W4:Y:S04]  /*6ed0*/  LDL.LU R117, [R1+0x154] ;  /* 0x0001540001757983 */ /* 0x000f280000300800 */
[----:B------:R-:W5:Y:S04]  /*6ee0*/  LDL.LU R96, [R1+0x44] ;  /* 0x0000440001607983 */ /* 0x000f680000300800 */
[----:B------:R-:W5:Y:S04]  /*6ef0*/  LDL.LU R88, [R1+0x2e0] ;  /* 0x0002e00001587983 */ /* 0x000f680000300800 */
[----:B------:R-:W5:Y:S04]  /*6f00*/  LDL.LU R51, [R1+0x268] ;  /* 0x0002680001337983 */ /* 0x000f680000300800 */
[----:B------:R-:W5:Y:S01]  /*6f10*/  LDL.LU R124, [R1+0x1d8] ;  /* 0x0001d800017c7983 */ /* 0x000f620000300800 */
[----:B0-----:R-:W-:-:S04]  /*6f20*/  SHF.R.U32.HI R107, RZ, 0x5, R107 ;  /* 0x00000005ff6b7819 */ /* 0x001fc8000001166b */
[----:B------:R-:W-:-:S04]  /*6f30*/  SGXT.U32 R107, R107, 0x3 ;  /* 0x000000036b6b781a */ /* 0x000fc80000000000 */
[----:B------:R-:W-:Y:S01]  /*6f40*/  LOP3.LUT R107, R107, 0xe8, RZ, 0xfc, !PT ;  /* 0x000000e86b6b7812 */ /* 0x000fe200078efcff */
[----:B------:R0:W-:Y:S04]  /*6f50*/  STG.E desc[UR14][R66.64], R50 ;  /* 0x0000003242007986 */ /* 0x0001e8000c10190e */
[----:B------:R-:W-:Y:S02]  /*6f60*/  IMAD.SHL.U32 R0, R107, 0x100, RZ ;  /* 0x000001006b007824 */ /* 0x000fe400078e00ff */
[----:B------:R-:W5:Y:S04]  /*6f70*/  LDL.LU R107, [R1+0x158] ;  /* 0x00015800016b7983 */ /* 0x000f680000300800 */
[----:B------:R-:W5:Y:S04]  /*6f80*/  LDL.LU R125, [R1+0x48] ;  /* 0x00004800017d7983 */ /* 0x000f680000300800 */
[----:B------:R-:W5:Y:S04]  /*6f90*/  LDL.LU R103, [R1+0x2e4] ;  /* 0x0002e40001677983 */ /* 0x000f680000300800 */
[----:B------:R-:W5:Y:S04]  /*6fa0*/  LDL.LU R95, [R1+0x26c] ;  /* 0x00026c00015f7983 */ /* 0x000f680000300800 */
[----:B------:R1:W-:Y:S04]  /*6fb0*/  STG.E desc[UR14][R66.64+0x80], R102 ;  /* 0x0000806642007986 */ /* 0x0003e8000c10190e */
[----:B0-----:R-:W5:Y:S04]  /*6fc0*/  LDL.LU R50, [R1+0x1dc] ;  /* 0x0001dc0001327983 */ /* 0x001f680000300800 */
[----:B------:R0:W-:Y:S04]  /*6fd0*/  STG.E desc[UR14][R66.64+0x100], R94 ;  /* 0x0001005e42007986 */ /* 0x0001e8000c10190e */
[----:B-1----:R-:W5:Y:S04]  /*6fe0*/  LDL.LU R102, [R1+0x15c] ;  /* 0x00015c0001667983 */ /* 0x002f680000300800 */
[----:B0-----:R-:W5:Y:S01]  /*6ff0*/  LDL.LU R94, [R1+0x4c] ;  /* 0x00004c00015e7983 */ /* 0x001f620000300800 */
[----:B------:R-:W-:-:S03]  /*7000*/  LEA.HI.X R0, R0, UR17, RZ, 0x2, P0 ;  /* 0x0000001100007c11 */ /* 0x000fc600080f14ff */
[----:B------:R-:W-:Y:S04]  /*7010*/  STG.E desc[UR14][R66.64+0x280], R75 ;  /* 0x0002804b42007986 */ /* 0x000fe8000c10190e */
[----:B------:R-:W-:Y:S04]  /*7020*/  STG.E desc[UR14][R66.64+0x300], R11 ;  /* 0x0003000b42007986 */ /* 0x000fe8000c10190e */
[----:B------:R-:W-:Y:S04]  /*7030*/  STG.E desc[UR14][R66.64+0x380], R23 ;  /* 0x0003801742007986 */ /* 0x000fe8000c10190e */
[----:B------:R0:W-:Y:S04]  /*7040*/  STG.E desc[UR14][R92.64+0x180], R97 ;  /* 0x000180615c007986 */ /* 0x0001e8000c10190e */
[----:B------:R1:W-:Y:S04]  /*7050*/  STG.E desc[UR14][R92.64+0x200], R101 ;  /* 0x000200655c007986 */ /* 0x0003e8000c10190e */
[----:B------:R-:W-:Y:S01]  /*7060*/  STG.E desc[UR14][R92.64], R90 ;  /* 0x0000005a5c007986 */ /* 0x000fe2000c10190e */
[----:B0-----:R-:W0:Y:S01]  /*7070*/  S2R R97, SR_TID.X ;  /* 0x0000000000617919 */ /* 0x001e220000002100 */
[----:B-1----:R-:W-:-:S02]  /*7080*/  IMAD.X R101, RZ, RZ, R0, P6 ;  /* 0x000000ffff657224 */ /* 0x002fc400030e0600 */
[----:B------:R-:W-:Y:S04]  /*7090*/  STG.E desc[UR14][R92.64+0x80], R118 ;  /* 0x000080765c007986 */ /* 0x000fe8000c10190e */
[----:B------:R-:W-:Y:S04]  /*70a0*/  STG.E desc[UR14][R92.64+0x100], R119 ;  /* 0x000100775c007986 */ /* 0x000fe8000c10190e */
[----:B------:R-:W-:Y:S04]  /*70b0*/  STG.E desc[UR14][R92.64+0x280], R68 ;  /* 0x000280445c007986 */ /* 0x000fe8000c10190e */
[----:B------:R-:W-:Y:S04]  /*70c0*/  STG.E desc[UR14][R92.64+0x300], R4 ;  /* 0x000300045c007986 */ /* 0x000fe8000c10190e */
[----:B------:R-:W-:Y:S01]  /*70d0*/  STG.E desc[UR14][R92.64+0x380], R24 ;  /* 0x000380185c007986 */ /* 0x000fe2000c10190e */
[----:B0-----:R-:W-:-:S04]  /*70e0*/  SHF.R.U32.HI R97, RZ, 0x5, R97 ;  /* 0x00000005ff617819 */ /* 0x001fc80000011661 */
[----:B------:R-:W-:-:S04]  /*70f0*/  SGXT.U32 R97, R97, 0x3 ;  /* 0x000000036161781a */ /* 0x000fc80000000000 */
[----:B------:R-:W-:-:S05]  /*7100*/  LOP3.LUT R97, R97, 0xf0, RZ, 0xfc, !PT ;  /* 0x000000f061617812 */ /* 0x000fca00078efcff */
[----:B------:R-:W-:-:S05]  /*7110*/  IMAD.SHL.U32 R0, R97, 0x100, RZ ;  /* 0x0000010061007824 */ /* 0x000fca00078e00ff */
[----:B------:R-:W-:Y:S01]  /*7120*/  LEA.HI.X R2, R0, UR19, RZ, 0x2, P2 ;  /* 0x0000001300027c11 */ /* 0x000fe200090f14ff */
[----:B------:R-:W-:Y:S04]  /*7130*/  STG.E desc[UR14][R100.64], R89 ;  /* 0x0000005964007986 */ /* 0x000fe8000c10190e */
[----:B------:R-:W-:Y:S04]  /*7140*/  STG.E desc[UR14][R100.64+0x280], R69 ;  /* 0x0002804564007986 */ /* 0x000fe8000c10190e */
[----:B---3--:R-:W-:Y:S04]  /*7150*/  STG.E desc[UR14][R100.64+0x80], R116 ;  /* 0x0000807464007986 */ /* 0x008fe8000c10190e */
[----:B------:R-:W-:Y:S04]  /*7160*/  STG.E desc[UR14][R100.64+0x300], R5 ;  /* 0x0003000564007986 */ /* 0x000fe8000c10190e */
[----:B------:R-:W-:Y:S04]  /*7170*/  STG.E desc[UR14][R100.64+0x380], R25 ;  /* 0x0003801964007986 */ /* 0x000fe8000c10190e */
[----:B--2---:R0:W-:Y:S02]  /*7180*/  STG.E desc[UR14][R100.64+0x100], R105 ;  /* 0x0001006964007986 */ /* 0x0041e4000c10190e */
[----:B0-----:R-:W0:Y:S02]  /*7190*/  S2R R105, SR_TID.X ;  /* 0x0000000000697919 */ /* 0x001e240000002100 */
[----:B----4-:R-:W-:Y:S04]  /*71a0*/  STG.E desc[UR14][R100.64+0x180], R117 ;  /* 0x0001807564007986 */ /* 0x010fe8000c10190e */
[----:B-----5:R-:W-:Y:S01]  /*71b0*/  STG.E desc[UR14][R100.64+0x200], R96 ;  /* 0x0002006064007986 */ /* 0x020fe2000c10190e */
[----:B0-----:R-:W-:-:S04]  /*71c0*/  SHF.R.U32.HI R105, RZ, 0x5, R105 ;  /* 0x00000005ff697819 */ /* 0x001fc80000011669 */
[----:B------:R-:W-:-:S04]  /*71d0*/  SGXT.U32 R105, R105, 0x3 ;  /* 0x000000036969781a */ /* 0x000fc80000000000 */
[----:B------:R-:W-:-:S05]  /*71e0*/  LOP3.LUT R105, R105, 0xf8, RZ, 0xfc, !PT ;  /* 0x000000f869697812 */ /* 0x000fca00078efcff */
[----:B------:R-:W-:Y:S02]  /*71f0*/  IMAD.SHL.U32 R0, R105, 0x100, RZ ;  /* 0x0000010069007824 */ /* 0x000fe400078e00ff */
[----:B------:R-:W-:-:S03]  /*7200*/  IMAD.X R105, RZ, RZ, R2, P5 ;  /* 0x000000ffff697224 */ /* 0x000fc600028e0602 */
[----:B------:R-:W-:Y:S02]  /*7210*/  LEA.HI.X R0, R0, UR5, RZ, 0x2, P4 ;  /* 0x0000000500007c11 */ /* 0x000fe4000a0f14ff */
[----:B------:R0:W-:Y:S04]  /*7220*/  STG.E desc[UR14][R104.64+0x180], R107 ;  /* 0x0001806b68007986 */ /* 0x0001e8000c10190e */
[----:B------:R1:W-:Y:S04]  /*7230*/  STG.E desc[UR14][R104.64], R88 ;  /* 0x0000005868007986 */ /* 0x0003e8000c10190e */
[----:B------:R1:W-:Y:S01]  /*7240*/  STG.E desc[UR14][R104.64+0x80], R51 ;  /* 0x0000803368007986 */ /* 0x0003e2000c10190e */
[----:B0-----:R-:W-:-:S03]  /*7250*/  IMAD.X R107, RZ, RZ, R0, P3 ;  /* 0x000000ffff6b7224 */ /* 0x001fc600018e0600 */
[----:B------:R1:W-:Y:S04]  /*7260*/  STG.E desc[UR14][R104.64+0x100], R124 ;  /* 0x0001007c68007986 */ /* 0x0003e8000c10190e */
        /* <DEDUP_REMOVED lines=11> */
[----:B------:R1:W-:Y:S01]  /*7320*/  STG.E desc[UR14][R106.64+0x380], R27 ;  /* 0x0003801b6a007986 */ /* 0x0003e2000c10190e */
[----:B------:R-:W-:Y:S06]  /*7330*/  BAR.SYNC.DEFER_BLOCKING 0x0 ;  /* 0x0000000000007b1d */ /* 0x000fec0000010000 */
[----:B------:R-:W-:Y:S05]  /*7340*/  @P1 BRA `(.L_x_8) ;  /* 0x00000000009c1947 */ /* 0x000fea0003800000 */
[----:B------:R-:W-:Y:S01]  /*7350*/  NOP ;  /* 0x0000000000007918 */ /* 0x000fe20000000000 */
[----:B------:R-:W-:Y:S01]  /*7360*/  UMOV UR4, 0x50 ;  /* 0x0000005000047882 */ /* 0x000fe20000000000 */
[----:B------:R-:W-:Y:S01]  /*7370*/  IMAD.U32 R0, RZ, RZ, UR13 ;  /* 0x0000000dff007e24 */ /* 0x000fe2000f8e00ff */
[----:B------:R-:W-:Y:S01]  /*7380*/  ULEA UR6, UR6, UR4, 0x18 ;  /* 0x0000000406067291 */ /* 0x000fe2000f8ec0ff */
[----:B------:R-:W-:Y:S02]  /*7390*/  IMAD.MOV.U32 R3, RZ, RZ, 0xffff ;  /* 0x0000ffffff037424 */ /* 0x000fe400078e00ff */
[----:B-1----:R-:W-:Y:S01]  /*73a0*/  IMAD.MOV.U32 R7, RZ, RZ, 0x1 ;  /* 0x00000001ff077424 */ /* 0x002fe200078e00ff */
[----:B------:R-:W-:-:S04]  /*73b0*/  LOP3.LUT R0, R0, 0xffff, RZ, 0xc0, !PT ;  /* 0x0000ffff00007812 */ /* 0x000fc800078ec0ff */
[----:B------:R-:W-:Y:S01]  /*73c0*/  SHF.R.U32.HI R0, RZ, 0x5, R0 ;  /* 0x00000005ff007819 */ /* 0x000fe20000011600 */
[----:B------:R-:W0:Y:S04]  /*73d0*/  LDS R5, [UR6] ;  /* 0x00000006ff057984 */ /* 0x000e280008000800 */
[----:B------:R-:W-:Y:S01]  /*73e0*/  VIADD R2, R0, 0x10 ;  /* 0x0000001000027836 */ /* 0x000fe20000000000 */
[----:B------:R-:W-:-:S04]  /*73f0*/  SHF.L.U32 R0, R3, R0, RZ ;  /* 0x0000000003007219 */ /* 0x000fc800000006ff */
[----:B------:R-:W-:-:S04]  /*7400*/  SHF.L.U32 R3, R7, R2, RZ ;  /* 0x0000000207037219 */ /* 0x000fc800000006ff */
[----:B------:R-:W-:-:S04]  /*7410*/  LOP3.LUT R0, R3, R0, RZ, 0xfc, !PT ;  /* 0x0000000003007212 */ /* 0x000fc800078efcff */
[C---:B------:R-:W-:Y:S02]  /*7420*/  LOP3.LUT R2, R0.reuse, 0xffff, RZ, 0xc0, !PT ;  /* 0x0000ffff00027812 */ /* 0x040fe400078ec0ff */
[----:B0-----:R-:W-:-:S04]  /*7430*/  LOP3.LUT R3, R0, 0xffff, R5, 0x80, !PT ;  /* 0x0000ffff00037812 */ /* 0x001fc800078e8005 */
[----:B------:R-:W-:-:S13]  /*7440*/  ISETP.NE.AND P0, PT, R3, R2, PT ;  /* 0x000000020300720c */ /* 0x000fda0003f05270 */
[----:B------:R-:W-:Y:S05]  /*7450*/  @P0 BRA `(.L_x_9) ;  /* 0x0000000000500947 */ /* 0x000fea0003800000 */
[----:B------:R-:W-:Y:S02]  /*7460*/  SHF.R.U32.HI R5, RZ, 0x10, R5 ;  /* 0x00000010ff057819 */ /* 0x000fe40000011605 */
[----:B------:R-:W-:-:S04]  /*7470*/  SHF.R.U32.HI R2, RZ, 0x10, R0 ;  /* 0x00000010ff027819 */ /* 0x000fc80000011600 */
[----:B------:R-:W-:-:S04]  /*7480*/  LOP3.LUT R5, R5, R2, RZ, 0xc0, !PT ;  /* 0x0000000205057212 */ /* 0x000fc800078ec0ff */
[----:B------:R-:W-:-:S13]  /*7490*/  ISETP.NE.AND P0, PT, R5, R2, PT ;  /* 0x000000020500720c */ /* 0x000fda0003f05270 */
[----:B------:R-:W-:Y:S05]  /*74a0*/  @P0 BRA `(.L_x_10) ;  /* 0x0000000000300947 */ /* 0x000fea0003800000 */
[----:B------:R-:W-:Y:S01]  /*74b0*/  R2UR UR4, R0 ;  /* 0x00000000000472ca */ /* 0x000fe200000e0000 */
[----:B------:R-:W-:Y:S01]  /*74c0*/  VOTEU.ANY UR5, UPT, PT ;  /* 0x0000000000057886 */ /* 0x000fe200038e0100 */
[----:B------:R-:W0:Y:S01]  /*74d0*/  S2R R0, SR_LANEID ;  /* 0x0000000000007919 */ /* 0x000e220000000000 */
[----:B------:R-:W-:-:S10]  /*74e0*/  UFLO.U32 UR5, UR5 ;  /* 0x00000005000572bd */ /* 0x000fd400080e0000 */
[----:B------:R-:W-:-:S06]  /*74f0*/  ULOP3.LUT UR4, URZ, UR4, URZ, 0x33, !UPT ;  /* 0x00000004ff047292 */ /* 0x000fcc000f8e33ff */
[----:B------:R-:W-:-:S04]  /*7500*/  IMAD.U32 R2, RZ, RZ, UR4 ;  /* 0x00000004ff027e24 */ /* 0x000fc8000f8e00ff */
[----:B------:R-:W1:Y:S02]  /*7510*/  REDUX UR7, R2 ;  /* 0x00000000020773c4 */ /* 0x000e640000000000 */
[----:B------:R2:W-:Y:S01]  /*7520*/  UTCATOMSWS.AND URZ, UR4 ;  /* 0x0000000400ff79e3 */ /* 0x0005e20008000000 */
[----:B0-----:R-:W-:Y:S01]  /*7530*/  ISETP.EQ.U32.AND P0, PT, R0, UR5, PT ;  /* 0x0000000500007c0c */ /* 0x001fe2000bf02070 */
[----:B-1----:R-:W-:-:S12]  /*7540*/  IMAD.U32 R0, RZ, RZ, UR7 ;  /* 0x00000007ff007e24 */ /* 0x002fd8000f8e00ff */
[----:B------:R2:W-:Y:S01]  /*7550*/  @P0 ATOMS.AND RZ, [UR6], R0 ;  /* 0x00000000ffff098c */ /* 0x0005e2000a800006 */
[----:B------:R-:W-:Y:S05]  /*7560*/  BRA `(.L_x_8) ;  /* 0x0000000000147947 */ /* 0x000fea0003800000 */
.L_x_10:
[----:B------:R-:W-:-:S07]  /*7570*/  MOV R2, 0x7590 ;  /* 0x0000759000027802 */ /* 0x000fce0000000f00 */
[----:B------:R-:W-:Y:S05]  /*7580*/  CALL.REL.NOINC `($__internal_0_$__cuda_sm10x_tcgen05_guardrail_trap_col_being_dealloced_not_returned_by_alloc) ;  /* 0x0000000000207944 */ /* 0x000fea0003c00000 */
[----:B------:R-:W-:Y:S05]  /*7590*/  BRA `(.L_x_8) ;  /* 0x0000000000087947 */ /* 0x000fea0003800000 */
.L_x_9:
[----:B------:R-:W-:-:S07]  /*75a0*/  MOV R2, 0x75c0 ;  /* 0x000075c000027802 */ /* 0x000fce0000000f00 */
[----:B------:R-:W-:Y:S05]  /*75b0*/  CALL.REL.NOINC `($__internal_2_$__cuda_sm10x_tcgen05_guardrail_trap_unallocated_columns_being_dealloced) ;  /* 0x00000000002c7944 */ /* 0x000fea0003c00000 */
.L_x_8:
[----:B------:R-:W-:Y:S01]  /*75c0*/  NOP ;  /* 0x0000000000007918 */ /* 0x000fe20000000000 */
[----:B--2---:R-:W-:Y:S05]  /*75d0*/  EXIT ;  /* 0x000000000000794d */ /* 0x004fea0003800000 */
.L_x_7:
[----:B------:R-:W2:Y:S02]  /*75e0*/  SYNCS.PHASECHK.TRANS64.TRYWAIT P0, [UR7+0x4000], RZ ;  /* 0x004000ffff0075a7 */ /* 0x000ea40008001107 */
[----:B--2---:R-:W-:Y:S05]  /*75f0*/  @!P0 BRA `(.L_x_7) ;  /* 0xfffffffc00f88947 */ /* 0x004fea000383ffff */
[----:B------:R-:W-:Y:S05]  /*7600*/  BRA `(.L_x_11) ;  /* 0xffffffa000b87947 */ /* 0x000fea000383ffff */
        .weak           $__internal_0_$__cuda_sm10x_tcgen05_guardrail_trap_col_being_dealloced_not_returned_by_alloc
        .type           $__internal_0_$__cuda_sm10x_tcgen05_guardrail_trap_col_being_dealloced_not_returned_by_alloc,@function
        .size           $__internal_0_$__cuda_sm10x_tcgen05_guardrail_trap_col_being_dealloced_not_returned_by_alloc,($__internal_1_$__cuda_sm10x_tcgen05_guardrail_trap_phase_invalid_during_alloc - $__internal_0_$__cuda_sm10x_tcgen05_guardrail_trap_col_being_dealloced_not_returned_by_alloc)
$__internal_0_$__cuda_sm10x_tcgen05_guardrail_trap_col_being_dealloced_not_returned_by_alloc:
[----:B------:R-:W-:Y:S05]  /*7610*/  BPT.TRAP 0x1 ;  /* 0x000000040000795c */ /* 0x000fea0000300000 */
[----:B------:R-:W-:-:S04]  /*7620*/  IMAD.MOV.U32 R3, RZ, RZ, 0x0 ;  /* 0x00000000ff037424 */ /* 0x000fc800078e00ff */
[----:B------:R-:W-:Y:S05]  /*7630*/  RET.REL.NODEC R2 `(gluon_mma) ;  /* 0xffffff8802707950 */ /* 0x000fea0003c3ffff */
        .weak           $__internal_1_$__cuda_sm10x_tcgen05_guardrail_trap_phase_invalid_during_alloc
        .type           $__internal_1_$__cuda_sm10x_tcgen05_guardrail_trap_phase_invalid_during_alloc,@function
        .size           $__internal_1_$__cuda_sm10x_tcgen05_guardrail_trap_phase_invalid_during_alloc,($__internal_2_$__cuda_sm10x_tcgen05_guardrail_trap_unallocated_columns_being_dealloced - $__internal_1_$__cuda_sm10x_tcgen05_guardrail_trap_phase_invalid_during_alloc)
$__internal_1_$__cuda_sm10x_tcgen05_guardrail_trap_phase_invalid_during_alloc:
[----:B------:R-:W-:Y:S05]  /*7640*/  BPT.TRAP 0x1 ;  /* 0x000000040000795c */ /* 0x000fea0000300000 */
[----:B------:R-:W-:-:S04]  /*7650*/  IMAD.MOV.U32 R3, RZ, RZ, 0x0 ;  /* 0x00000000ff037424 */ /* 0x000fc800078e00ff */
[----:B------:R-:W-:Y:S05]  /*7660*/  RET.REL.NODEC R2 `(gluon_mma) ;  /* 0xffffff8802647950 */ /* 0x000fea0003c3ffff */
        .weak           $__internal_2_$__cuda_sm10x_tcgen05_guardrail_trap_unallocated_columns_being_dealloced
        .type           $__internal_2_$__cuda_sm10x_tcgen05_guardrail_trap_unallocated_columns_being_dealloced,@function
        .size           $__internal_2_$__cuda_sm10x_tcgen05_guardrail_trap_unallocated_columns_being_dealloced,(.L_x_15 - $__internal_2_$__cuda_sm10x_tcgen05_guardrail_trap_unallocated_columns_being_dealloced)
$__internal_2_$__cuda_sm10x_tcgen05_guardrail_trap_unallocated_columns_being_dealloced:
[----:B------:R-:W-:Y:S05]  /*7670*/  BPT.TRAP 0x1 ;  /* 0x000000040000795c */ /* 0x000fea0000300000 */
[----:B------:R-:W-:-:S04]  /*7680*/  IMAD.MOV.U32 R3, RZ, RZ, 0x0 ;  /* 0x00000000ff037424 */ /* 0x000fc800078e00ff */
[----:B------:R-:W-:Y:S05]  /*7690*/  RET.REL.NODEC R2 `(gluon_mma) ;  /* 0xffffff8802587950 */ /* 0x000fea0003c3ffff */
.L_x_12:
[----:B------:R-:W-:-:S00]  /*76a0*/  BRA `(.L_x_12) ;  /* 0xfffffffc00fc7947 */ /* 0x000fc0000383ffff */
[----:B------:R-:W-:-:S00]  /*76b0*/  NOP ;  /* 0x0000000000007918 */ /* 0x000fc00000000000 */
        /* <DEDUP_REMOVED lines=12> */
.L_x_15:


//--------------------- .nv.shared.gluon_mma      --------------------------
	.section	.nv.shared.gluon_mma,"aw",@nobits
	.sectionflags	@""
	.align	16
	.zero		1024


//--------------------- .nv.shared.reserved.0     --------------------------
	.section	.nv.shared.reserved.0,"aw",@nobits
	.align	8
	.weak		__nv_reservedSMEM_offset_0_alias
	.size		__nv_reservedSMEM_offset_0_alias, 0, 64
	.other		__nv_reservedSMEM_offset_0_alias,@"STO_CUDA_RESERVED_SHARED STV_DEFAULT"
__nv_reservedSMEM_offset_0_alias:
	.zero		0
.nv.shared.reserved.0:
	.zero		64
	.weak		__nv_reservedSMEM_allocation_phase
	.type		__nv_reservedSMEM_allocation_phase,@object
	.size		__nv_reservedSMEM_allocation_phase,(.L_0 - __nv_reservedSMEM_allocation_phase)
__nv_reservedSMEM_allocation_phase:
	.zero		1
.L_0:
	.zero		7
	.weak		__nv_reservedSMEM_devtool_atexit_pc
	.type		__nv_reservedSMEM_devtool_atexit_pc,@object
	.size		__nv_reservedSMEM_devtool_atexit_pc,(__nv_reservedSMEM_allocation_mask - __nv_reservedSMEM_devtool_atexit_pc)
__nv_reservedSMEM_devtool_atexit_pc:
	.zero		8
	.weak		__nv_reservedSMEM_allocation_mask
	.type		__nv_reservedSMEM_allocation_mask,@object
	.size		__nv_reservedSMEM_allocation_mask,(.L_2 - __nv_reservedSMEM_allocation_mask)
__nv_reservedSMEM_allocation_mask:
	.zero		4
.L_2:


//--------------------- .nv.constant0.gluon_mma   --------------------------
	.section	.nv.constant0.gluon_mma,"a",@progbits
	.sectionflags	@""
	.align	4
.nv.constant0.gluon_mma:
	.zero		936


//--------------------- SYMBOLS --------------------------

	.type		.nv.reservedSmem.offset0,@object
	.size		.nv.reservedSmem.offset0,0x4
	.type		.nv.reservedSmem.cap,@object
	.size		.nv.reservedSmem.cap,0x4
